//
// Generated by NVIDIA NVVM Compiler
//
// Compiler Build ID: CL-36424714
// Cuda compilation tools, release 13.0, V13.0.88
// Based on NVVM 20.0.0
//

.version 9.0
.target sm_100
.address_size 64

	// .globl	_Z19wf_embedding_kernelPKfiiiS0_iPfiiiS1_iiiS1_iiiiiii
.extern .shared .align 16 .b8 shared_mem[];

.visible .entry _Z19wf_embedding_kernelPKfiiiS0_iPfiiiS1_iiiS1_iiiiiii(
	.param .u64 .ptr .align 1 _Z19wf_embedding_kernelPKfiiiS0_iPfiiiS1_iiiS1_iiiiiii_param_0,
	.param .u32 _Z19wf_embedding_kernelPKfiiiS0_iPfiiiS1_iiiS1_iiiiiii_param_1,
	.param .u32 _Z19wf_embedding_kernelPKfiiiS0_iPfiiiS1_iiiS1_iiiiiii_param_2,
	.param .u32 _Z19wf_embedding_kernelPKfiiiS0_iPfiiiS1_iiiS1_iiiiiii_param_3,
	.param .u64 .ptr .align 1 _Z19wf_embedding_kernelPKfiiiS0_iPfiiiS1_iiiS1_iiiiiii_param_4,
	.param .u32 _Z19wf_embedding_kernelPKfiiiS0_iPfiiiS1_iiiS1_iiiiiii_param_5,
	.param .u64 .ptr .align 1 _Z19wf_embedding_kernelPKfiiiS0_iPfiiiS1_iiiS1_iiiiiii_param_6,
	.param .u32 _Z19wf_embedding_kernelPKfiiiS0_iPfiiiS1_iiiS1_iiiiiii_param_7,
	.param .u32 _Z19wf_embedding_kernelPKfiiiS0_iPfiiiS1_iiiS1_iiiiiii_param_8,
	.param .u32 _Z19wf_embedding_kernelPKfiiiS0_iPfiiiS1_iiiS1_iiiiiii_param_9,
	.param .u64 .ptr .align 1 _Z19wf_embedding_kernelPKfiiiS0_iPfiiiS1_iiiS1_iiiiiii_param_10,
	.param .u32 _Z19wf_embedding_kernelPKfiiiS0_iPfiiiS1_iiiS1_iiiiiii_param_11,
	.param .u32 _Z19wf_embedding_kernelPKfiiiS0_iPfiiiS1_iiiS1_iiiiiii_param_12,
	.param .u32 _Z19wf_embedding_kernelPKfiiiS0_iPfiiiS1_iiiS1_iiiiiii_param_13,
	.param .u64 .ptr .align 1 _Z19wf_embedding_kernelPKfiiiS0_iPfiiiS1_iiiS1_iiiiiii_param_14,
	.param .u32 _Z19wf_embedding_kernelPKfiiiS0_iPfiiiS1_iiiS1_iiiiiii_param_15,
	.param .u32 _Z19wf_embedding_kernelPKfiiiS0_iPfiiiS1_iiiS1_iiiiiii_param_16,
	.param .u32 _Z19wf_embedding_kernelPKfiiiS0_iPfiiiS1_iiiS1_iiiiiii_param_17,
	.param .u32 _Z19wf_embedding_kernelPKfiiiS0_iPfiiiS1_iiiS1_iiiiiii_param_18,
	.param .u32 _Z19wf_embedding_kernelPKfiiiS0_iPfiiiS1_iiiS1_iiiiiii_param_19,
	.param .u32 _Z19wf_embedding_kernelPKfiiiS0_iPfiiiS1_iiiS1_iiiiiii_param_20,
	.param .u32 _Z19wf_embedding_kernelPKfiiiS0_iPfiiiS1_iiiS1_iiiiiii_param_21
)
{
	.reg .pred 	%p<60>;
	.reg .b32 	%r<187>;
	.reg .b32 	%f<133>;
	.reg .b64 	%rd<45>;

	ld.param.u64 	%rd9, [_Z19wf_embedding_kernelPKfiiiS0_iPfiiiS1_iiiS1_iiiiiii_param_0];
	ld.param.u32 	%r58, [_Z19wf_embedding_kernelPKfiiiS0_iPfiiiS1_iiiS1_iiiiiii_param_1];
	ld.param.u32 	%r59, [_Z19wf_embedding_kernelPKfiiiS0_iPfiiiS1_iiiS1_iiiiiii_param_2];
	ld.param.u64 	%rd10, [_Z19wf_embedding_kernelPKfiiiS0_iPfiiiS1_iiiS1_iiiiiii_param_4];
	ld.param.u32 	%r60, [_Z19wf_embedding_kernelPKfiiiS0_iPfiiiS1_iiiS1_iiiiiii_param_7];
	ld.param.u32 	%r61, [_Z19wf_embedding_kernelPKfiiiS0_iPfiiiS1_iiiS1_iiiiiii_param_8];
	ld.param.u32 	%r62, [_Z19wf_embedding_kernelPKfiiiS0_iPfiiiS1_iiiS1_iiiiiii_param_11];
	ld.param.u32 	%r63, [_Z19wf_embedding_kernelPKfiiiS0_iPfiiiS1_iiiS1_iiiiiii_param_12];
	ld.param.u64 	%rd13, [_Z19wf_embedding_kernelPKfiiiS0_iPfiiiS1_iiiS1_iiiiiii_param_14];
	ld.param.u32 	%r64, [_Z19wf_embedding_kernelPKfiiiS0_iPfiiiS1_iiiS1_iiiiiii_param_15];
	ld.param.u32 	%r65, [_Z19wf_embedding_kernelPKfiiiS0_iPfiiiS1_iiiS1_iiiiiii_param_16];
	ld.param.u32 	%r66, [_Z19wf_embedding_kernelPKfiiiS0_iPfiiiS1_iiiS1_iiiiiii_param_18];
	ld.param.u32 	%r67, [_Z19wf_embedding_kernelPKfiiiS0_iPfiiiS1_iiiS1_iiiiiii_param_19];
	ld.param.u32 	%r68, [_Z19wf_embedding_kernelPKfiiiS0_iPfiiiS1_iiiS1_iiiiiii_param_20];
	ld.param.u32 	%r69, [_Z19wf_embedding_kernelPKfiiiS0_iPfiiiS1_iiiS1_iiiiiii_param_21];
	mov.u32 	%r70, %ctaid.x;
	mov.u32 	%r1, %ntid.x;
	mov.u32 	%r2, %tid.x;
	mad.lo.s32 	%r3, %r70, %r1, %r2;
	mov.u32 	%r71, %ctaid.z;
	mov.u32 	%r4, %ntid.z;
	mov.u32 	%r5, %tid.z;
	mad.lo.s32 	%r6, %r71, %r4, %r5;
	mov.u32 	%r7, %tid.y;
	mov.u32 	%r8, %ntid.y;
	mad.lo.s32 	%r72, %r8, %r5, %r7;
	mad.lo.s32 	%r181, %r72, %r1, %r2;
	mul.lo.s32 	%r73, %r1, %r8;
	mul.lo.s32 	%r10, %r73, %r4;
	shr.u32 	%r74, %r68, 31;
	add.s32 	%r75, %r68, %r74;
	shr.s32 	%r11, %r75, 1;
	and.b32  	%r76, %r75, -2;
	add.s32 	%r77, %r68, %r11;
	add.s32 	%r78, %r77, %r76;
	add.s32 	%r12, %r78, 3;
	add.s32 	%r13, %r10, -1;
	add.s32 	%r79, %r13, %r12;
	div.s32 	%r14, %r79, %r10;
	setp.lt.s32 	%p5, %r14, 1;
	@%p5 bra 	$L__BB0_5;
	mov.b32 	%r175, 0;
$L__BB0_2:
	.pragma "nounroll";
	mad.lo.s32 	%r16, %r175, %r10, %r181;
	setp.ge.s32 	%p6, %r16, %r12;
	@%p6 bra 	$L__BB0_4;
	shl.b32 	%r81, %r16, 2;
	mov.u32 	%r82, shared_mem;
	add.s32 	%r83, %r82, %r81;
	mov.b32 	%r84, 0;
	st.shared.u32 	[%r83], %r84;
$L__BB0_4:
	add.s32 	%r175, %r175, 1;
	setp.ne.s32 	%p7, %r175, %r14;
	@%p7 bra 	$L__BB0_2;
$L__BB0_5:
	bar.sync 	0;
	add.s32 	%r85, %r13, %r11;
	div.s32 	%r18, %r85, %r10;
	setp.lt.s32 	%p8, %r18, 1;
	@%p8 bra 	$L__BB0_10;
	cvta.to.global.u64 	%rd1, %rd10;
	mov.b32 	%r176, 0;
$L__BB0_7:
	.pragma "nounroll";
	mad.lo.s32 	%r20, %r176, %r10, %r181;
	setp.ge.s32 	%p9, %r20, %r11;
	@%p9 bra 	$L__BB0_9;
	mul.wide.u32 	%rd14, %r20, 4;
	add.s64 	%rd15, %rd1, %rd14;
	ld.global.f32 	%f25, [%rd15];
	shl.b32 	%r87, %r20, 2;
	mov.u32 	%r88, shared_mem;
	add.s32 	%r89, %r88, %r87;
	st.shared.f32 	[%r89], %f25;
$L__BB0_9:
	add.s32 	%r176, %r176, 1;
	setp.ne.s32 	%p10, %r176, %r18;
	@%p10 bra 	$L__BB0_7;
$L__BB0_10:
	mul.lo.s32 	%r22, %r58, %r6;
	add.s32 	%r90, %r8, %r67;
	add.s32 	%r91, %r90, -1;
	div.u32 	%r23, %r91, %r8;
	setp.lt.s32 	%p1, %r6, %r66;
	setp.lt.s32 	%p11, %r23, 1;
	@%p11 bra 	$L__BB0_30;
	shl.b32 	%r93, %r11, 2;
	mov.u32 	%r94, shared_mem;
	shl.b32 	%r95, %r68, 2;
	add.s32 	%r26, %r93, %r95;
	add.s32 	%r96, %r26, %r94;
	add.s32 	%r97, %r96, %r93;
	add.s32 	%r24, %r97, %r93;
	shl.b32 	%r98, %r11, 3;
	add.s32 	%r25, %r98, %r95;
	cvta.to.global.u64 	%rd2, %rd9;
	setp.lt.s32 	%p12, %r3, %r67;
	and.pred  	%p2, %p1, %p12;
	cvt.s64.s32 	%rd3, %r22;
	mov.b32 	%r177, 0;
	mul.wide.s32 	%rd20, %r59, 4;
$L__BB0_12:
	.pragma "nounroll";
	mad.lo.s32 	%r99, %r177, %r10, %r181;
	add.s32 	%r100, %r99, %r3;
	rem.s32 	%r101, %r100, %r67;
	setp.lt.s32 	%p13, %r99, %r67;
	and.pred  	%p3, %p2, %p13;
	cvt.s64.s32 	%rd16, %r101;
	add.s64 	%rd17, %rd3, %rd16;
	shl.b64 	%rd18, %rd17, 2;
	add.s64 	%rd19, %rd2, %rd18;
	ld.global.f32 	%f5, [%rd19];
	add.s64 	%rd21, %rd19, %rd20;
	ld.global.f32 	%f6, [%rd21];
	add.s64 	%rd22, %rd21, %rd20;
	ld.global.f32 	%f7, [%rd22];
	setp.ne.s32 	%p14, %r177, 0;
	@%p14 bra 	$L__BB0_16;
	setp.ne.s32 	%p15, %r181, 0;
	@%p15 bra 	$L__BB0_15;
	st.shared.f32 	[%r24], %f5;
	st.shared.f32 	[%r24+4], %f6;
	st.shared.f32 	[%r24+8], %f7;
$L__BB0_15:
	bar.sync 	0;
	ld.shared.f32 	%f129, [%r24];
	ld.shared.f32 	%f130, [%r24+4];
	ld.shared.f32 	%f131, [%r24+8];
	setp.eq.f32 	%p16, %f129, 0f4640E400;
	not.pred 	%p17, %p3;
	or.pred  	%p18, %p17, %p16;
	@%p18 bra 	$L__BB0_39;
$L__BB0_16:
	setp.neu.f32 	%p19, %f5, 0f4640E400;
	and.pred  	%p20, %p3, %p19;
	selp.u32 	%r102, 1, 0, %p20;
	cvt.rn.f32.u32 	%f29, %r102;
	sub.f32 	%f30, %f129, %f5;
	mul.f32 	%f31, %f30, %f29;
	sub.f32 	%f32, %f130, %f6;
	mul.f32 	%f33, %f32, %f29;
	sub.f32 	%f34, %f131, %f7;
	mul.f32 	%f35, %f34, %f29;
	mul.f32 	%f36, %f33, %f33;
	fma.rn.f32 	%f37, %f31, %f31, %f36;
	fma.rn.f32 	%f38, %f35, %f35, %f37;
	setp.neu.f32 	%p21, %f38, 0f00000000;
	and.pred  	%p4, %p20, %p21;
	selp.u32 	%r103, 1, 0, %p4;
	cvt.rn.f32.u32 	%f14, %r103;
	mul.f32 	%f40, %f38, %f14;
	not.pred 	%p22, %p4;
	selp.u32 	%r104, 1, 0, %p22;
	cvt.rn.f32.u32 	%f15, %r104;
	add.f32 	%f41, %f38, %f15;
	rsqrt.approx.f32 	%f42, %f41;
	mul.f32 	%f16, %f42, %f40;
	mov.f32 	%f132, 0f3F800000;
	setp.gt.s32 	%p23, %r69, 1;
	@%p23 bra 	$L__BB0_20;
	setp.eq.s32 	%p26, %r69, 0;
	@%p26 bra 	$L__BB0_24;
	setp.eq.s32 	%p27, %r69, 1;
	@%p27 bra 	$L__BB0_19;
	bra.uni 	$L__BB0_23;
$L__BB0_19:
	add.f32 	%f70, %f16, %f15;
	rcp.rn.f32 	%f132, %f70;
	bra.uni 	$L__BB0_24;
$L__BB0_20:
	setp.eq.s32 	%p24, %r69, 2;
	@%p24 bra 	$L__BB0_40;
	setp.eq.s32 	%p25, %r69, 3;
	@%p25 bra 	$L__BB0_22;
	bra.uni 	$L__BB0_23;
$L__BB0_22:
	add.f32 	%f43, %f16, %f15;
	rsqrt.approx.f32 	%f44, %f43;
	mul.f32 	%f132, %f44, %f14;
	bra.uni 	$L__BB0_24;
$L__BB0_23:
	mov.f32 	%f132, %f125;
$L__BB0_24:
	setp.lt.s32 	%p31, %r68, 2;
	@%p31 bra 	$L__BB0_29;
	shl.b32 	%r110, %r11, 2;
	mov.u32 	%r180, shared_mem;
	add.s32 	%r111, %r110, %r180;
	add.s32 	%r178, %r111, 4;
	neg.s32 	%r179, %r11;
$L__BB0_26:
	.pragma "nounroll";
	and.b32  	%r112, %r181, 31;
	setp.ne.s32 	%p32, %r112, 0;
	ld.shared.f32 	%f71, [%r180];
	mul.f32 	%f72, %f16, %f71;
	cos.approx.f32 	%f73, %f72;
	mul.f32 	%f74, %f73, %f14;
	sin.approx.f32 	%f75, %f72;
	mul.f32 	%f76, %f75, %f14;
	mul.f32 	%f77, %f132, %f74;
	mul.f32 	%f78, %f132, %f76;
	mov.b32 	%r113, %f77;
	shfl.sync.down.b32	%r114|%p33, %r113, 16, 31, -1;
	mov.b32 	%f79, %r114;
	add.f32 	%f80, %f77, %f79;
	mov.b32 	%r115, %f80;
	shfl.sync.down.b32	%r116|%p34, %r115, 8, 31, -1;
	mov.b32 	%f81, %r116;
	add.f32 	%f82, %f80, %f81;
	mov.b32 	%r117, %f82;
	shfl.sync.down.b32	%r118|%p35, %r117, 4, 31, -1;
	mov.b32 	%f83, %r118;
	add.f32 	%f84, %f82, %f83;
	mov.b32 	%r119, %f84;
	shfl.sync.down.b32	%r120|%p36, %r119, 2, 31, -1;
	mov.b32 	%f85, %r120;
	add.f32 	%f86, %f84, %f85;
	mov.b32 	%r121, %f86;
	shfl.sync.down.b32	%r122|%p37, %r121, 1, 31, -1;
	mov.b32 	%f87, %r122;
	add.f32 	%f21, %f86, %f87;
	mov.b32 	%r123, %f78;
	shfl.sync.down.b32	%r124|%p38, %r123, 16, 31, -1;
	mov.b32 	%f88, %r124;
	add.f32 	%f89, %f78, %f88;
	mov.b32 	%r125, %f89;
	shfl.sync.down.b32	%r126|%p39, %r125, 8, 31, -1;
	mov.b32 	%f90, %r126;
	add.f32 	%f91, %f89, %f90;
	mov.b32 	%r127, %f91;
	shfl.sync.down.b32	%r128|%p40, %r127, 4, 31, -1;
	mov.b32 	%f92, %r128;
	add.f32 	%f93, %f91, %f92;
	mov.b32 	%r129, %f93;
	shfl.sync.down.b32	%r130|%p41, %r129, 2, 31, -1;
	mov.b32 	%f94, %r130;
	add.f32 	%f95, %f93, %f94;
	mov.b32 	%r131, %f95;
	shfl.sync.down.b32	%r132|%p42, %r131, 1, 31, -1;
	mov.b32 	%f96, %r132;
	add.f32 	%f22, %f95, %f96;
	mul.f32 	%f97, %f16, %f77;
	mov.b32 	%r133, %f97;
	shfl.sync.down.b32	%r134|%p43, %r133, 16, 31, -1;
	mov.b32 	%f98, %r134;
	add.f32 	%f99, %f97, %f98;
	mov.b32 	%r135, %f99;
	shfl.sync.down.b32	%r136|%p44, %r135, 8, 31, -1;
	mov.b32 	%f100, %r136;
	add.f32 	%f101, %f99, %f100;
	mov.b32 	%r137, %f101;
	shfl.sync.down.b32	%r138|%p45, %r137, 4, 31, -1;
	mov.b32 	%f102, %r138;
	add.f32 	%f103, %f101, %f102;
	mov.b32 	%r139, %f103;
	shfl.sync.down.b32	%r140|%p46, %r139, 2, 31, -1;
	mov.b32 	%f104, %r140;
	add.f32 	%f105, %f103, %f104;
	mov.b32 	%r141, %f105;
	shfl.sync.down.b32	%r142|%p47, %r141, 1, 31, -1;
	mov.b32 	%f106, %r142;
	add.f32 	%f23, %f105, %f106;
	mul.f32 	%f107, %f16, %f78;
	mov.b32 	%r143, %f107;
	shfl.sync.down.b32	%r144|%p48, %r143, 16, 31, -1;
	mov.b32 	%f108, %r144;
	add.f32 	%f109, %f107, %f108;
	mov.b32 	%r145, %f109;
	shfl.sync.down.b32	%r146|%p49, %r145, 8, 31, -1;
	mov.b32 	%f110, %r146;
	add.f32 	%f111, %f109, %f110;
	mov.b32 	%r147, %f111;
	shfl.sync.down.b32	%r148|%p50, %r147, 4, 31, -1;
	mov.b32 	%f112, %r148;
	add.f32 	%f113, %f111, %f112;
	mov.b32 	%r149, %f113;
	shfl.sync.down.b32	%r150|%p51, %r149, 2, 31, -1;
	mov.b32 	%f114, %r150;
	add.f32 	%f115, %f113, %f114;
	mov.b32 	%r151, %f115;
	shfl.sync.down.b32	%r152|%p52, %r151, 1, 31, -1;
	mov.b32 	%f116, %r152;
	add.f32 	%f24, %f115, %f116;
	@%p32 bra 	$L__BB0_28;
	atom.shared.add.f32 	%f117, [%r178+-4], %f21;
	atom.shared.add.f32 	%f118, [%r178], %f22;
	add.s32 	%r153, %r180, %r26;
	atom.shared.add.f32 	%f119, [%r153], %f23;
	add.s32 	%r154, %r180, %r25;
	atom.shared.add.f32 	%f120, [%r154], %f24;
$L__BB0_28:
	add.s32 	%r180, %r180, 4;
	add.s32 	%r179, %r179, 1;
	setp.ne.s32 	%p53, %r179, 0;
	add.s32 	%r178, %r178, 8;
	@%p53 bra 	$L__BB0_26;
$L__BB0_29:
	add.s32 	%r177, %r177, 1;
	setp.ne.s32 	%p54, %r177, %r23;
	mov.f32 	%f125, %f132;
	@%p54 bra 	$L__BB0_12;
$L__BB0_30:
	ld.param.u64 	%rd43, [_Z19wf_embedding_kernelPKfiiiS0_iPfiiiS1_iiiS1_iiiiiii_param_6];
	setp.lt.s32 	%p55, %r18, 1;
	mul.lo.s32 	%r155, %r60, %r6;
	cvt.s64.s32 	%rd23, %r155;
	mul.lo.s32 	%r156, %r61, %r3;
	cvt.s64.s32 	%rd24, %r156;
	add.s64 	%rd25, %rd24, %rd23;
	cvta.to.global.u64 	%rd26, %rd43;
	shl.b64 	%rd27, %rd25, 2;
	add.s64 	%rd4, %rd26, %rd27;
	mul.lo.s32 	%r157, %r62, %r6;
	cvt.s64.s32 	%rd28, %r157;
	mul.lo.s32 	%r158, %r63, %r3;
	cvt.s64.s32 	%rd29, %r158;
	add.s64 	%rd5, %rd29, %rd28;
	mul.lo.s32 	%r159, %r64, %r6;
	cvt.s64.s32 	%rd30, %r159;
	mul.lo.s32 	%r160, %r65, %r3;
	cvt.s64.s32 	%rd31, %r160;
	add.s64 	%rd6, %rd31, %rd30;
	bar.sync 	0;
	@%p55 bra 	$L__BB0_39;
	ld.param.u64 	%rd44, [_Z19wf_embedding_kernelPKfiiiS0_iPfiiiS1_iiiS1_iiiiiii_param_10];
	neg.s32 	%r186, %r18;
	shl.b32 	%r162, %r11, 2;
	shl.b32 	%r163, %r181, 2;
	add.s32 	%r38, %r162, %r163;
	shl.b32 	%r164, %r68, 2;
	mov.u32 	%r182, shared_mem;
	add.s32 	%r185, %r182, %r164;
	mul.lo.s32 	%r165, %r4, %r8;
	mul.lo.s32 	%r166, %r165, %r1;
	shl.b32 	%r40, %r166, 2;
	shl.b32 	%r167, %r11, 3;
	add.s32 	%r41, %r167, %r163;
	add.s32 	%r168, %r5, %r4;
	mad.lo.s32 	%r169, %r8, %r168, %r7;
	mad.lo.s32 	%r183, %r1, %r169, %r2;
	shl.b32 	%r43, %r166, 1;
	shl.b32 	%r170, %r183, 2;
	add.s32 	%r44, %r162, %r170;
	shl.b32 	%r45, %r166, 3;
	cvta.to.global.u64 	%rd7, %rd44;
	cvta.to.global.u64 	%rd8, %rd13;
	mov.u32 	%r184, %r181;
$L__BB0_32:
	.pragma "nounroll";
	setp.ge.s32 	%p56, %r181, %r68;
	@%p56 bra 	$L__BB0_34;
	add.s32 	%r171, %r182, %r38;
	ld.shared.f32 	%f121, [%r171];
	mul.wide.u32 	%rd32, %r181, 4;
	add.s64 	%rd33, %rd4, %rd32;
	st.global.f32 	[%rd33], %f121;
$L__BB0_34:
	setp.ge.s32 	%p57, %r183, %r68;
	@%p57 bra 	$L__BB0_36;
	add.s32 	%r172, %r182, %r44;
	ld.shared.f32 	%f122, [%r172];
	mul.wide.u32 	%rd34, %r183, 4;
	add.s64 	%rd35, %rd4, %rd34;
	st.global.f32 	[%rd35], %f122;
$L__BB0_36:
	setp.ge.s32 	%p58, %r184, %r11;
	@%p58 bra 	$L__BB0_38;
	add.s32 	%r173, %r185, %r38;
	ld.shared.f32 	%f123, [%r173];
	cvt.u64.u32 	%rd36, %r184;
	add.s64 	%rd37, %rd5, %rd36;
	shl.b64 	%rd38, %rd37, 2;
	add.s64 	%rd39, %rd7, %rd38;
	st.global.f32 	[%rd39], %f123;
	add.s32 	%r174, %r185, %r41;
	ld.shared.f32 	%f124, [%r174];
	add.s64 	%rd40, %rd6, %rd36;
	shl.b64 	%rd41, %rd40, 2;
	add.s64 	%rd42, %rd8, %rd41;
	st.global.f32 	[%rd42], %f124;
$L__BB0_38:
	add.s32 	%r186, %r186, 1;
	setp.ne.s32 	%p59, %r186, 0;
	add.s32 	%r185, %r185, %r40;
	add.s32 	%r184, %r184, %r10;
	add.s32 	%r183, %r183, %r43;
	add.s32 	%r182, %r182, %r45;
	add.s32 	%r181, %r181, %r43;
	@%p59 bra 	$L__BB0_32;
$L__BB0_39:
	ret;
$L__BB0_40:
	selp.f32 	%f45, 0f00000000, 0f40000000, %p4;
	add.f32 	%f46, %f45, %f16;
	setp.lt.f32 	%p28, %f46, 0f00800000;
	mul.f32 	%f47, %f46, 0f4B000000;
	selp.f32 	%f48, %f47, %f46, %p28;
	selp.f32 	%f49, 0fC1B80000, 0f00000000, %p28;
	mov.b32 	%r105, %f48;
	add.s32 	%r106, %r105, -1060439283;
	and.b32  	%r107, %r106, -8388608;
	sub.s32 	%r108, %r105, %r107;
	mov.b32 	%f50, %r108;
	cvt.rn.f32.s32 	%f51, %r107;
	fma.rn.f32 	%f52, %f51, 0f34000000, %f49;
	add.f32 	%f53, %f50, 0fBF800000;
	fma.rn.f32 	%f54, %f53, 0f3DC6B27F, 0fBE2C7F30;
	fma.rn.f32 	%f55, %f54, %f53, 0f3E2FCF2A;
	fma.rn.f32 	%f56, %f55, %f53, 0fBE374E43;
	fma.rn.f32 	%f57, %f56, %f53, 0f3E520BF4;
	fma.rn.f32 	%f58, %f57, %f53, 0fBE763C8B;
	fma.rn.f32 	%f59, %f58, %f53, 0f3E93BF99;
	fma.rn.f32 	%f60, %f59, %f53, 0fBEB8AA49;
	fma.rn.f32 	%f61, %f60, %f53, 0f3EF6384A;
	fma.rn.f32 	%f62, %f61, %f53, 0fBF38AA3B;
	mul.f32 	%f63, %f53, %f62;
	mul.f32 	%f64, %f53, %f63;
	fma.rn.f32 	%f65, %f53, 0f3FB8AA3B, %f64;
	add.f32 	%f66, %f52, %f65;
	setp.gt.u32 	%p29, %r105, 2139095039;
	fma.rn.f32 	%f67, %f48, 0f7F800000, 0f7F800000;
	selp.f32 	%f68, %f67, %f66, %p29;
	setp.eq.f32 	%p30, %f48, 0f00000000;
	rcp.rn.f32 	%f69, %f68;
	selp.f32 	%f132, 0f80000000, %f69, %p30;
	bra.uni 	$L__BB0_24;

}


// ===== COMPILED SASS (sm_100) =====

	.target	sm_100

	.elftype	@"ET_EXEC"


//--------------------- .note.nv.tkinfo           --------------------------
	.section	.note.nv.tkinfo,"",@"SHT_NOTE"
	.sectionflags	@"SHF_NOTE_NV_TKINFO"
	.tkinfo
        /*0018*/ 	.word	0x00000002
        /*0030*/ 	.string	""
        /*0030*/ 	.string	"ptxas"
        /*0030*/ 	.string	"Cuda compilation tools, release 13.0, V13.0.88"
        /*0030*/ 	.string	"Build cuda_13.0.r13.0/compiler.36424714_0"
        /*0030*/ 	.string	"-arch sm_100 -m 64 "



//--------------------- .note.nv.cuinfo           --------------------------
	.section	.note.nv.cuinfo,"",@"SHT_NOTE"
	.sectionflags	@"SHF_NOTE_NV_CUINFO"
        /*0018*/ 	.short	0x0002
        /*001a*/ 	.short	0x0064
        /*001c*/ 	.short	0x0082
	.zero		2


//--------------------- .nv.info                  --------------------------
	.section	.nv.info,"",@"SHT_CUDA_INFO"
	.align	4


	//----- nvinfo : EIATTR_REGCOUNT
	.align		4
        /*0000*/ 	.byte	0x04, 0x2f
        /*0002*/ 	.short	(.L_1 - .L_0)
	.align		4
.L_0:
        /*0004*/ 	.word	index@(_Z19wf_embedding_kernelPKfiiiS0_iPfiiiS1_iiiS1_iiiiiii)
        /*0008*/ 	.word	0x00000020


	//----- nvinfo : EIATTR_FRAME_SIZE
	.align		4
.L_1:
        /*000c*/ 	.byte	0x04, 0x11
        /*000e*/ 	.short	(.L_3 - .L_2)
	.align		4
.L_2:
        /*0010*/ 	.word	index@($__internal_0_$__cuda_sm20_rcp_rn_f32_slowpath)
        /*0014*/ 	.word	0x00000000


	//----- nvinfo : EIATTR_FRAME_SIZE
	.align		4
.L_3:
        /*0018*/ 	.byte	0x04, 0x11
        /*001a*/ 	.short	(.L_5 - .L_4)
	.align		4
.L_4:
        /*001c*/ 	.word	index@(_Z19wf_embedding_kernelPKfiiiS0_iPfiiiS1_iiiS1_iiiiiii)
        /*0020*/ 	.word	0x00000000


	//----- nvinfo : EIATTR_MIN_STACK_SIZE
	.align		4
.L_5:
        /*0024*/ 	.byte	0x04, 0x12
        /*0026*/ 	.short	(.L_7 - .L_6)
	.align		4
.L_6:
        /*0028*/ 	.word	index@(_Z19wf_embedding_kernelPKfiiiS0_iPfiiiS1_iiiS1_iiiiiii)
        /*002c*/ 	.word	0x00000000
.L_7:


//--------------------- .nv.compat                --------------------------
	.section	.nv.compat,"",@"SHT_CUDA_COMPAT_INFO"
	.align	4
        /*0000*/ 	.byte	0x02, 0x09, 0x00, 0x00, 0x02, 0x02, 0x01, 0x00, 0x02, 0x05, 0x05, 0x00, 0x03, 0x07, 0x01, 0x01
        /*0010*/ 	.byte	0x02, 0x03, 0x00, 0x00, 0x02, 0x06, 0x01, 0x00, 0x04, 0x0b, 0x08, 0x00, 0x01, 0x00, 0x00, 0x00
        /*0020*/ 	.byte	0x00, 0x00, 0x00, 0x00


//--------------------- .nv.info._Z19wf_embedding_kernelPKfiiiS0_iPfiiiS1_iiiS1_iiiiiii --------------------------
	.section	.nv.info._Z19wf_embedding_kernelPKfiiiS0_iPfiiiS1_iiiS1_iiiiiii,"",@"SHT_CUDA_INFO"
	.sectionflags	@""
	.align	4


	//----- nvinfo : EIATTR_CUDA_API_VERSION
	.align		4
        /*0000*/ 	.byte	0x04, 0x37
        /*0002*/ 	.short	(.L_9 - .L_8)
.L_8:
        /*0004*/ 	.word	0x00000082


	//----- nvinfo : EIATTR_KPARAM_INFO
	.align		4
.L_9:
        /*0008*/ 	.byte	0x04, 0x17
        /*000a*/ 	.short	(.L_11 - .L_10)
.L_10:
        /*000c*/ 	.word	0x00000000
        /*0010*/ 	.short	0x0015
        /*0012*/ 	.short	0x0078
        /*0014*/ 	.byte	0x00, 0xf0, 0x11, 0x00


	//----- nvinfo : EIATTR_KPARAM_INFO
	.align		4
.L_11:
        /*0018*/ 	.byte	0x04, 0x17
        /*001a*/ 	.short	(.L_13 - .L_12)
.L_12:
        /*001c*/ 	.word	0x00000000
        /*0020*/ 	.short	0x0014
        /*0022*/ 	.short	0x0074
        /*0024*/ 	.byte	0x00, 0xf0, 0x11, 0x00


	//----- nvinfo : EIATTR_KPARAM_INFO
	.align		4
.L_13:
        /*0028*/ 	.byte	0x04, 0x17
        /*002a*/ 	.short	(.L_15 - .L_14)
.L_14:
        /*002c*/ 	.word	0x00000000
        /*0030*/ 	.short	0x0013
        /*0032*/ 	.short	0x0070
        /*0034*/ 	.byte	0x00, 0xf0, 0x11, 0x00


	//----- nvinfo : EIATTR_KPARAM_INFO
	.align		4
.L_15:
        /*0038*/ 	.byte	0x04, 0x17
        /*003a*/ 	.short	(.L_17 - .L_16)
.L_16:
        /*003c*/ 	.word	0x00000000
        /*0040*/ 	.short	0x0012
        /*0042*/ 	.short	0x006c
        /*0044*/ 	.byte	0x00, 0xf0, 0x11, 0x00


	//----- nvinfo : EIATTR_KPARAM_INFO
	.align		4
.L_17:
        /*0048*/ 	.byte	0x04, 0x17
        /*004a*/ 	.short	(.L_19 - .L_18)
.L_18:
        /*004c*/ 	.word	0x00000000
        /*0050*/ 	.short	0x0011
        /*0052*/ 	.short	0x0068
        /*0054*/ 	.byte	0x00, 0xf0, 0x11, 0x00


	//----- nvinfo : EIATTR_KPARAM_INFO
	.align		4
.L_19:
        /*0058*/ 	.byte	0x04, 0x17
        /*005a*/ 	.short	(.L_21 - .L_20)
.L_20:
        /*005c*/ 	.word	0x00000000
        /*0060*/ 	.short	0x0010
        /*0062*/ 	.short	0x0064
        /*0064*/ 	.byte	0x00, 0xf0, 0x11, 0x00


	//----- nvinfo : EIATTR_KPARAM_INFO
	.align		4
.L_21:
        /*0068*/ 	.byte	0x04, 0x17
        /*006a*/ 	.short	(.L_23 - .L_22)
.L_22:
        /*006c*/ 	.word	0x00000000
        /*0070*/ 	.short	0x000f
        /*0072*/ 	.short	0x0060
        /*0074*/ 	.byte	0x00, 0xf0, 0x11, 0x00


	//----- nvinfo : EIATTR_KPARAM_INFO
	.align		4
.L_23:
        /*0078*/ 	.byte	0x04, 0x17
        /*007a*/ 	.short	(.L_25 - .L_24)
.L_24:
        /*007c*/ 	.word	0x00000000
        /*0080*/ 	.short	0x000e
        /*0082*/ 	.short	0x0058
        /*0084*/ 	.byte	0x00, 0xf5, 0x21, 0x00


	//----- nvinfo : EIATTR_KPARAM_INFO
	.align		4
.L_25:
        /*0088*/ 	.byte	0x04, 0x17
        /*008a*/ 	.short	(.L_27 - .L_26)
.L_26:
        /*008c*/ 	.word	0x00000000
        /*0090*/ 	.short	0x000d
        /*0092*/ 	.short	0x0050
        /*0094*/ 	.byte	0x00, 0xf0, 0x11, 0x00


	//----- nvinfo : EIATTR_KPARAM_INFO
	.align		4
.L_27:
        /*0098*/ 	.byte	0x04, 0x17
        /*009a*/ 	.short	(.L_29 - .L_28)
.L_28:
        /*009c*/ 	.word	0x00000000
        /*00a0*/ 	.short	0x000c
        /*00a2*/ 	.short	0x004c
        /*00a4*/ 	.byte	0x00, 0xf0, 0x11, 0x00


	//----- nvinfo : EIATTR_KPARAM_INFO
	.align		4
.L_29:
        /*00a8*/ 	.byte	0x04, 0x17
        /*00aa*/ 	.short	(.L_31 - .L_30)
.L_30:
        /*00ac*/ 	.word	0x00000000
        /*00b0*/ 	.short	0x000b
        /*00b2*/ 	.short	0x0048
        /*00b4*/ 	.byte	0x00, 0xf0, 0x11, 0x00


	//----- nvinfo : EIATTR_KPARAM_INFO
	.align		4
.L_31:
        /*00b8*/ 	.byte	0x04, 0x17
        /*00ba*/ 	.short	(.L_33 - .L_32)
.L_32:
        /*00bc*/ 	.word	0x00000000
        /*00c0*/ 	.short	0x000a
        /*00c2*/ 	.short	0x0040
        /*00c4*/ 	.byte	0x00, 0xf5, 0x21, 0x00


	//----- nvinfo : EIATTR_KPARAM_INFO
	.align		4
.L_33:
        /*00c8*/ 	.byte	0x04, 0x17
        /*00ca*/ 	.short	(.L_35 - .L_34)
.L_34:
        /*00cc*/ 	.word	0x00000000
        /*00d0*/ 	.short	0x0009
        /*00d2*/ 	.short	0x0038
        /*00d4*/ 	.byte	0x00, 0xf0, 0x11, 0x00


	//----- nvinfo : EIATTR_KPARAM_INFO
	.align		4
.L_35:
        /*00d8*/ 	.byte	0x04, 0x17
        /*00da*/ 	.short	(.L_37 - .L_36)
.L_36:
        /*00dc*/ 	.word	0x00000000
        /*00e0*/ 	.short	0x0008
        /*00e2*/ 	.short	0x0034
        /*00e4*/ 	.byte	0x00, 0xf0, 0x11, 0x00


	//----- nvinfo : EIATTR_KPARAM_INFO
	.align		4
.L_37:
        /*00e8*/ 	.byte	0x04, 0x17
        /*00ea*/ 	.short	(.L_39 - .L_38)
.L_38:
        /*00ec*/ 	.word	0x00000000
        /*00f0*/ 	.short	0x0007
        /*00f2*/ 	.short	0x0030
        /*00f4*/ 	.byte	0x00, 0xf0, 0x11, 0x00


	//----- nvinfo : EIATTR_KPARAM_INFO
	.align		4
.L_39:
        /*00f8*/ 	.byte	0x04, 0x17
        /*00fa*/ 	.short	(.L_41 - .L_40)
.L_40:
        /*00fc*/ 	.word	0x00000000
        /*0100*/ 	.short	0x0006
        /*0102*/ 	.short	0x0028
        /*0104*/ 	.byte	0x00, 0xf5, 0x21, 0x00


	//----- nvinfo : EIATTR_KPARAM_INFO
	.align		4
.L_41:
        /*0108*/ 	.byte	0x04, 0x17
        /*010a*/ 	.short	(.L_43 - .L_42)
.L_42:
        /*010c*/ 	.word	0x00000000
        /*0110*/ 	.short	0x0005
        /*0112*/ 	.short	0x0020
        /*0114*/ 	.byte	0x00, 0xf0, 0x11, 0x00


	//----- nvinfo : EIATTR_KPARAM_INFO
	.align		4
.L_43:
        /*0118*/ 	.byte	0x04, 0x17
        /*011a*/ 	.short	(.L_45 - .L_44)
.L_44:
        /*011c*/ 	.word	0x00000000
        /*0120*/ 	.short	0x0004
        /*0122*/ 	.short	0x0018
        /*0124*/ 	.byte	0x00, 0xf5, 0x21, 0x00


	//----- nvinfo : EIATTR_KPARAM_INFO
	.align		4
.L_45:
        /*0128*/ 	.byte	0x04, 0x17
        /*012a*/ 	.short	(.L_47 - .L_46)
.L_46:
        /*012c*/ 	.word	0x00000000
        /*0130*/ 	.short	0x0003
        /*0132*/ 	.short	0x0010
        /*0134*/ 	.byte	0x00, 0xf0, 0x11, 0x00


	//----- nvinfo : EIATTR_KPARAM_INFO
	.align		4
.L_47:
        /*0138*/ 	.byte	0x04, 0x17
        /*013a*/ 	.short	(.L_49 - .L_48)
.L_48:
        /*013c*/ 	.word	0x00000000
        /*0140*/ 	.short	0x0002
        /*0142*/ 	.short	0x000c
        /*0144*/ 	.byte	0x00, 0xf0, 0x11, 0x00


	//----- nvinfo : EIATTR_KPARAM_INFO
	.align		4
.L_49:
        /*0148*/ 	.byte	0x04, 0x17
        /*014a*/ 	.short	(.L_51 - .L_50)
.L_50:
        /*014c*/ 	.word	0x00000000
        /*0150*/ 	.short	0x0001
        /*0152*/ 	.short	0x0008
        /*0154*/ 	.byte	0x00, 0xf0, 0x11, 0x00


	//----- nvinfo : EIATTR_KPARAM_INFO
	.align		4
.L_51:
        /*0158*/ 	.byte	0x04, 0x17
        /*015a*/ 	.short	(.L_53 - .L_52)
.L_52:
        /*015c*/ 	.word	0x00000000
        /*0160*/ 	.short	0x0000
        /*0162*/ 	.short	0x0000
        /*0164*/ 	.byte	0x00, 0xf5, 0x21, 0x00


	//----- nvinfo : EIATTR_SPARSE_MMA_MASK
	.align		4
.L_53:
        /*0168*/ 	.byte	0x03, 0x50
        /*016a*/ 	.short	0x0000


	//----- nvinfo : EIATTR_MAXREG_COUNT
	.align		4
        /*016c*/ 	.byte	0x03, 0x1b
        /*016e*/ 	.short	0x00ff


	//----- nvinfo : EIATTR_NUM_BARRIERS
	.align		4
        /*0170*/ 	.byte	0x02, 0x4c
        /*0172*/ 	.byte	0x01
	.zero		1


	//----- nvinfo : EIATTR_MERCURY_ISA_VERSION
	.align		4
        /*0174*/ 	.byte	0x03, 0x5f
        /*0176*/ 	.short	0x0101


	//----- nvinfo : EIATTR_COOP_GROUP_MASK_REGIDS
	.align		4
        /*0178*/ 	.byte	0x04, 0x29
        /*017a*/ 	.short	(.L_55 - .L_54)


	//   ....[0]....
.L_54:
        /*017c*/ 	.word	0xffffffff


	//   ....[1]....
        /*0180*/ 	.word	0xffffffff


	//   ....[2]....
        /*0184*/ 	.word	0xffffffff


	//   ....[3]....
        /*0188*/ 	.word	0xffffffff


	//   ....[4]....
        /*018c*/ 	.word	0xffffffff


	//   ....[5]....
        /*0190*/ 	.word	0xffffffff


	//   ....[6]....
        /*0194*/ 	.word	0xffffffff


	//   ....[7]....
        /*0198*/ 	.word	0xffffffff


	//   ....[8]....
        /*019c*/ 	.word	0xffffffff


	//   ....[9]....
        /*01a0*/ 	.word	0xffffffff


	//   ....[10]....
        /*01a4*/ 	.word	0xffffffff


	//   ....[11]....
        /*01a8*/ 	.word	0xffffffff


	//   ....[12]....
        /*01ac*/ 	.word	0xffffffff


	//   ....[13]....
        /*01b0*/ 	.word	0xffffffff


	//   ....[14]....
        /*01b4*/ 	.word	0xffffffff


	//   ....[15]....
        /*01b8*/ 	.word	0xffffffff


	//   ....[16]....
        /*01bc*/ 	.word	0xffffffff


	//   ....[17]....
        /*01c0*/ 	.word	0xffffffff


	//   ....[18]....
        /*01c4*/ 	.word	0xffffffff


	//   ....[19]....
        /*01c8*/ 	.word	0xffffffff


	//----- nvinfo : EIATTR_COOP_GROUP_INSTR_OFFSETS
	.align		4
.L_55:
        /*01cc*/ 	.byte	0x04, 0x28
        /*01ce*/ 	.short	(.L_57 - .L_56)


	//   ....[0]....
.L_56:
        /*01d0*/ 	.word	0x00001480


	//   ....[1]....
        /*01d4*/ 	.word	0x000014b0


	//   ....[2]....
        /*01d8*/ 	.word	0x000014c0


	//   ....[3]....
        /*01dc*/ 	.word	0x000014f0


	//   ....[4]....
        /*01e0*/ 	.word	0x00001510


	//   ....[5]....
        /*01e4*/ 	.word	0x00001530


	//   ....[6]....
        /*01e8*/ 	.word	0x00001540


	//   ....[7]....
        /*01ec*/ 	.word	0x00001570


	//   ....[8]....
        /*01f0*/ 	.word	0x000015a0


	//   ....[9]....
        /*01f4*/ 	.word	0x000015b0


	//   ....[10]....
        /*01f8*/ 	.word	0x000015d0


	//   ....[11]....
        /*01fc*/ 	.word	0x00001600


	//   ....[12]....
        /*0200*/ 	.word	0x00001610


	//   ....[13]....
        /*0204*/ 	.word	0x00001630


	//   ....[14]....
        /*0208*/ 	.word	0x00001650


	//   ....[15]....
        /*020c*/ 	.word	0x00001670


	//   ....[16]....
        /*0210*/ 	.word	0x00001680


	//   ....[17]....
        /*0214*/ 	.word	0x000016c0


	//   ....[18]....
        /*0218*/ 	.word	0x000016e0


	//   ....[19]....
        /*021c*/ 	.word	0x000016f0


	//----- nvinfo : EIATTR_VRC_CTA_INIT_COUNT
	.align		4
.L_57:
        /*0220*/ 	.byte	0x02, 0x4a
	.zero		1
	.zero		1


	//----- nvinfo : EIATTR_EXIT_INSTR_OFFSETS
	.align		4
        /*0224*/ 	.byte	0x04, 0x1c
        /*0226*/ 	.short	(.L_59 - .L_58)


	//   ....[0]....
.L_58:
        /*0228*/ 	.word	0x00000c30


	//   ....[1]....
        /*022c*/ 	.word	0x00001970


	//   ....[2]....
        /*0230*/ 	.word	0x00001e30


	//----- nvinfo : EIATTR_INDIRECT_BRANCH_TARGETS
	.align		4
.L_59:
        /*0234*/ 	.byte	0x04, 0x34
        /*0236*/ 	.short	(.L_61 - .L_60)


	//   ....[0]....
.L_60:
        /*0238*/ 	.word	.L_x_36@srel
        /*023c*/ 	.short	0x0
        /*023e*/ 	.short	0x0
        /*0240*/ 	.word	0x3
        /*0244*/ 	.word	.L_x_12@srel
        /*0248*/ 	.word	.L_x_38@srel
        /*024c*/ 	.word	.L_x_39@srel


	//   ....[1]....
        /*0250*/ 	.word	.L_x_40@srel
        /*0254*/ 	.short	0x0
        /*0256*/ 	.short	0x0
        /*0258*/ 	.word	0x3
        /*025c*/ 	.word	.L_x_41@srel
        /*0260*/ 	.word	.L_x_42@srel
        /*0264*/ 	.word	.L_x_39@srel


	//----- nvinfo : EIATTR_CRS_STACK_SIZE
	.align		4
.L_61:
        /*0268*/ 	.byte	0x04, 0x1e
        /*026a*/ 	.short	(.L_63 - .L_62)
.L_62:
        /*026c*/ 	.word	0x00000000


	//----- nvinfo : EIATTR_CBANK_PARAM_SIZE
	.align		4
.L_63:
        /*0270*/ 	.byte	0x03, 0x19
        /*0272*/ 	.short	0x007c


	//----- nvinfo : EIATTR_PARAM_CBANK
	.align		4
        /*0274*/ 	.byte	0x04, 0x0a
        /*0276*/ 	.short	(.L_65 - .L_64)
	.align		4
.L_64:
        /*0278*/ 	.word	index@(.nv.constant0._Z19wf_embedding_kernelPKfiiiS0_iPfiiiS1_iiiS1_iiiiiii)
        /*027c*/ 	.short	0x0380
        /*027e*/ 	.short	0x007c


	//----- nvinfo : EIATTR_SW_WAR
	.align		4
.L_65:
        /*0280*/ 	.byte	0x04, 0x36
        /*0282*/ 	.short	(.L_67 - .L_66)
.L_66:
        /*0284*/ 	.word	0x00000008
.L_67:


//--------------------- .nv.callgraph             --------------------------
	.section	.nv.callgraph,"",@"SHT_CUDA_CALLGRAPH"
	.align	4
	.sectionentsize	8
	.align		4
        /*0000*/ 	.word	0x00000000
	.align		4
        /*0004*/ 	.word	0xffffffff
	.align		4
        /*0008*/ 	.word	0x00000000
	.align		4
        /*000c*/ 	.word	0xfffffffe
	.align		4
        /*0010*/ 	.word	0x00000000
	.align		4
        /*0014*/ 	.word	0xfffffffd
	.align		4
        /*0018*/ 	.word	0x00000000
	.align		4
        /*001c*/ 	.word	0xfffffffc


//--------------------- .nv.constant2._Z19wf_embedding_kernelPKfiiiS0_iPfiiiS1_iiiS1_iiiiiii --------------------------
	.section	.nv.constant2._Z19wf_embedding_kernelPKfiiiS0_iPfiiiS1_iiiS1_iiiiiii,"a",@progbits
	.sectionflags	@""
	.align	4
.nv.constant2._Z19wf_embedding_kernelPKfiiiS0_iPfiiiS1_iiiS1_iiiiiii:
        /*0000*/ 	.byte	0x20, 0x13, 0x00, 0x00, 0x50, 0x0e, 0x00, 0x00, 0x30, 0x10, 0x00, 0x00, 0x50, 0x10, 0x00, 0x00
        /*0010*/ 	.byte	0xc0, 0x0f, 0x00, 0x00, 0x30, 0x10, 0x00, 0x00


//--------------------- .text._Z19wf_embedding_kernelPKfiiiS0_iPfiiiS1_iiiS1_iiiiiii --------------------------
	.section	.text._Z19wf_embedding_kernelPKfiiiS0_iPfiiiS1_iiiS1_iiiiiii,"ax",@progbits
	.align	128
        .global         _Z19wf_embedding_kernelPKfiiiS0_iPfiiiS1_iiiS1_iiiiiii
        .type           _Z19wf_embedding_kernelPKfiiiS0_iPfiiiS1_iiiS1_iiiiiii,@function
        .size           _Z19wf_embedding_kernelPKfiiiS0_iPfiiiS1_iiiS1_iiiiiii,(.L_x_44 - _Z19wf_embedding_kernelPKfiiiS0_iPfiiiS1_iiiS1_iiiiiii)
        .other          _Z19wf_embedding_kernelPKfiiiS0_iPfiiiS1_iiiS1_iiiiiii,@"STO_CUDA_ENTRY STV_DEFAULT"
_Z19wf_embedding_kernelPKfiiiS0_iPfiiiS1_iiiS1_iiiiiii:
.text._Z19wf_embedding_kernelPKfiiiS0_iPfiiiS1_iiiS1_iiiiiii:
[----:B------:R-:W-:Y:S01]  /*0000*/  LDC R1, c[0x0][0x37c] ;  /* 0x0000df00ff017b82 */ /* 0x000fe20000000800 */
[----:B------:R-:W0:Y:S07]  /*0010*/  LDCU UR9, c[0x0][0x360] ;  /* 0x00006c00ff0977ac */ /* 0x000e2e0008000800 */
[----:B------:R-:W1:Y:S01]  /*0020*/  LDC R7, c[0x0][0x3f4] ;  /* 0x0000fd00ff077b82 */ /* 0x000e620000000800 */
[----:B------:R-:W2:Y:S01]  /*0030*/  LDCU UR12, c[0x0][0x368] ;  /* 0x00006d00ff0c77ac */ /* 0x000ea20008000800 */
[----:B------:R-:W0:Y:S01]  /*0040*/  LDCU UR13, c[0x0][0x364] ;  /* 0x00006c80ff0d77ac */ /* 0x000e220008000800 */
[----:B-1----:R-:W-:Y:S01]  /*0050*/  LEA.HI R0, R7, R7, RZ, 0x1 ;  /* 0x0000000707007211 */ /* 0x002fe200078f08ff */
[----:B0-----:R-:W-:-:S03]  /*0060*/  UIMAD UR4, UR9, UR13, URZ ;  /* 0x0000000d090472a4 */ /* 0x001fc6000f8e02ff */
[----:B------:R-:W-:Y:S01]  /*0070*/  SHF.R.S32.HI R4, RZ, 0x1, R0 ;  /* 0x00000001ff047819 */ /* 0x000fe20000011400 */
[----:B--2---:R-:W-:Y:S01]  /*0080*/  UIMAD UR6, UR4, UR12, URZ ;  /* 0x0000000c040672a4 */ /* 0x004fe2000f8e02ff */
[----:B------:R-:W-:-:S03]  /*0090*/  LOP3.LUT R5, R0, 0xfffffffe, RZ, 0xc0, !PT ;  /* 0xfffffffe00057812 */ /* 0x000fc600078ec0ff */
[----:B------:R-:W-:Y:S01]  /*00a0*/  UIADD3 UR4, UPT, UPT, UR6, -0x1, URZ ;  /* 0xffffffff06047890 */ /* 0x000fe2000fffe0ff */
[----:B------:R-:W-:Y:S02]  /*00b0*/  IADD3 R0, PT, PT, R5, R7, R4 ;  /* 0x0000000705007210 */ /* 0x000fe40007ffe004 */
[----:B------:R-:W-:Y:S02]  /*00c0*/  IABS R3, UR6 ;  /* 0x0000000600037c13 */ /* 0x000fe40008000000 */
[----:B------:R-:W-:Y:S01]  /*00d0*/  IABS R2, UR6 ;  /* 0x0000000600027c13 */ /* 0x000fe20008000000 */
[----:B------:R-:W-:Y:S01]  /*00e0*/  VIADD R0, R0, 0x3 ;  /* 0x0000000300007836 */ /* 0x000fe20000000000 */
[----:B------:R-:W0:Y:S01]  /*00f0*/  I2F.RP R6, R3 ;  /* 0x0000000300067306 */ /* 0x000e220000209400 */
[----:B------:R-:W-:Y:S02]  /*0100*/  IABS R12, UR6 ;  /* 0x00000006000c7c13 */ /* 0x000fe40008000000 */
[----:B------:R-:W-:-:S03]  /*0110*/  VIADD R5, R0, UR4 ;  /* 0x0000000400057c36 */ /* 0x000fc60008000000 */
[----:B------:R-:W-:Y:S02]  /*0120*/  IMAD.MOV R12, RZ, RZ, -R12 ;  /* 0x000000ffff0c7224 */ /* 0x000fe400078e0a0c */
[----:B------:R-:W1:Y:S08]  /*0130*/  I2F.RP R10, R2 ;  /* 0x00000002000a7306 */ /* 0x000e700000209400 */
[----:B0-----:R-:W0:Y:S08]  /*0140*/  MUFU.RCP R6, R6 ;  /* 0x0000000600067308 */ /* 0x001e300000001000 */
[----:B-1----:R-:W1:Y:S01]  /*0150*/  MUFU.RCP R10, R10 ;  /* 0x0000000a000a7308 */ /* 0x002e620000001000 */
[----:B0-----:R-:W-:-:S07]  /*0160*/  VIADD R8, R6, 0xffffffe ;  /* 0x0ffffffe06087836 */ /* 0x001fce0000000000 */
[----:B------:R0:W2:Y:S01]  /*0170*/  F2I.FTZ.U32.TRUNC.NTZ R9, R8 ;  /* 0x0000000800097305 */ /* 0x0000a2000021f000 */
[----:B-1----:R-:W-:Y:S02]  /*0180*/  IADD3 R7, PT, PT, R10, 0xffffffe, RZ ;  /* 0x0ffffffe0a077810 */ /* 0x002fe40007ffe0ff */
[----:B------:R-:W-:Y:S02]  /*0190*/  IABS R10, R5 ;  /* 0x00000005000a7213 */ /* 0x000fe40000000000 */
[----:B------:R-:W-:Y:S01]  /*01a0*/  LOP3.LUT R5, R5, UR6, RZ, 0x3c, !PT ;  /* 0x0000000605057c12 */ /* 0x000fe2000f8e3cff */
[----:B0-----:R-:W-:Y:S02]  /*01b0*/  HFMA2 R8, -RZ, RZ, 0, 0 ;  /* 0x00000000ff087431 */ /* 0x001fe400000001ff */
[----:B------:R-:W0:Y:S01]  /*01c0*/  F2I.FTZ.U32.TRUNC.NTZ R7, R7 ;  /* 0x0000000700077305 */ /* 0x000e22000021f000 */
[----:B------:R-:W-:Y:S01]  /*01d0*/  ISETP.GE.AND P3, PT, R5, RZ, PT ;  /* 0x000000ff0500720c */ /* 0x000fe20003f66270 */
[----:B--2---:R-:W-:-:S04]  /*01e0*/  IMAD.MOV R6, RZ, RZ, -R9 ;  /* 0x000000ffff067224 */ /* 0x004fc800078e0a09 */
[----:B------:R-:W-:Y:S01]  /*01f0*/  IMAD R11, R6, R3, RZ ;  /* 0x00000003060b7224 */ /* 0x000fe200078e02ff */
[----:B------:R-:W-:-:S03]  /*0200*/  IABS R6, UR6 ;  /* 0x0000000600067c13 */ /* 0x000fc60008000000 */
[----:B------:R-:W-:Y:S01]  /*0210*/  IMAD.HI.U32 R8, R9, R11, R8 ;  /* 0x0000000b09087227 */ /* 0x000fe200078e0008 */
[----:B------:R-:W-:-:S03]  /*0220*/  IADD3 R11, PT, PT, R4, UR4, RZ ;  /* 0x00000004040b7c10 */ /* 0x000fc6000fffe0ff */
[----:B------:R-:W-:Y:S02]  /*0230*/  IMAD.MOV R6, RZ, RZ, -R6 ;  /* 0x000000ffff067224 */ /* 0x000fe400078e0a06 */
[----:B------:R-:W-:Y:S01]  /*0240*/  IMAD.HI.U32 R9, R8, R10, RZ ;  /* 0x0000000a08097227 */ /* 0x000fe200078e00ff */
[----:B------:R-:W-:Y:S02]  /*0250*/  IABS R8, R11 ;  /* 0x0000000b00087213 */ /* 0x000fe40000000000 */
[----:B------:R-:W-:Y:S01]  /*0260*/  LOP3.LUT R11, R11, UR6, RZ, 0x3c, !PT ;  /* 0x000000060b0b7c12 */ /* 0x000fe2000f8e3cff */
[----:B------:R-:W-:Y:S02]  /*0270*/  IMAD R10, R9, R6, R10 ;  /* 0x00000006090a7224 */ /* 0x000fe400078e020a */
[----:B0-----:R-:W-:Y:S02]  /*0280*/  IMAD.MOV R13, RZ, RZ, -R7 ;  /* 0x000000ffff0d7224 */ /* 0x001fe400078e0a07 */
[----:B------:R-:W-:Y:S01]  /*0290*/  IMAD.MOV.U32 R6, RZ, RZ, RZ ;  /* 0x000000ffff067224 */ /* 0x000fe200078e00ff */
[----:B------:R-:W-:Y:S01]  /*02a0*/  ISETP.GT.U32.AND P2, PT, R3, R10, PT ;  /* 0x0000000a0300720c */ /* 0x000fe20003f44070 */
[----:B------:R-:W-:-:S04]  /*02b0*/  IMAD R13, R13, R2, RZ ;  /* 0x000000020d0d7224 */ /* 0x000fc800078e02ff */
[----:B------:R-:W-:Y:S01]  /*02c0*/  IMAD.HI.U32 R6, R7, R13, R6 ;  /* 0x0000000d07067227 */ /* 0x000fe200078e0006 */
[----:B------:R-:W-:Y:S01]  /*02d0*/  MOV R7, R8 ;  /* 0x0000000800077202 */ /* 0x000fe20000000f00 */
[----:B------:R-:W0:Y:S04]  /*02e0*/  S2R R13, SR_CTAID.Z ;  /* 0x00000000000d7919 */ /* 0x000e280000002700 */
[----:B------:R-:W-:Y:S01]  /*02f0*/  IMAD.HI.U32 R6, R6, R7, RZ ;  /* 0x0000000706067227 */ /* 0x000fe200078e00ff */
[----:B------:R-:W1:Y:S03]  /*0300*/  S2R R8, SR_TID.Z ;  /* 0x0000000000087919 */ /* 0x000e660000002300 */
[----:B------:R-:W-:-:S02]  /*0310*/  @!P2 IMAD.IADD R10, R10, 0x1, -R3 ;  /* 0x000000010a0aa824 */ /* 0x000fc400078e0a03 */
[----:B------:R-:W-:Y:S02]  /*0320*/  IMAD R7, R6, R12, R7 ;  /* 0x0000000c06077224 */ /* 0x000fe400078e0207 */
[----:B------:R-:W-:Y:S01]  /*0330*/  @!P2 VIADD R9, R9, 0x1 ;  /* 0x000000010909a836 */ /* 0x000fe20000000000 */
[----:B------:R-:W-:Y:S02]  /*0340*/  ISETP.GE.U32.AND P1, PT, R10, R3, PT ;  /* 0x000000030a00720c */ /* 0x000fe40003f26070 */
[----:B------:R-:W1:Y:S01]  /*0350*/  S2R R3, SR_TID.Y ;  /* 0x0000000000037919 */ /* 0x000e620000002200 */
[----:B------:R-:W-:Y:S02]  /*0360*/  ISETP.NE.AND P2, PT, RZ, UR6, PT ;  /* 0x00000006ff007c0c */ /* 0x000fe4000bf45270 */
[----:B------:R-:W-:Y:S01]  /*0370*/  ISETP.GT.U32.AND P0, PT, R2, R7, PT ;  /* 0x000000070200720c */ /* 0x000fe20003f04070 */
[----:B------:R-:W2:Y:S07]  /*0380*/  S2R R10, SR_TID.X ;  /* 0x00000000000a7919 */ /* 0x000eae0000002100 */
[----:B------:R-:W-:-:S05]  /*0390*/  @P1 IADD3 R9, PT, PT, R9, 0x1, RZ ;  /* 0x0000000109091810 */ /* 0x000fca0007ffe0ff */
[----:B------:R-:W-:Y:S01]  /*03a0*/  @!P3 IMAD.MOV R9, RZ, RZ, -R9 ;  /* 0x000000ffff09b224 */ /* 0x000fe200078e0a09 */
[----:B------:R-:W-:Y:S01]  /*03b0*/  @!P2 LOP3.LUT R9, RZ, UR6, RZ, 0x33, !PT ;  /* 0x00000006ff09ac12 */ /* 0x000fe2000f8e33ff */
[----:B------:R-:W-:Y:S01]  /*03c0*/  @!P0 IMAD.IADD R7, R7, 0x1, -R2 ;  /* 0x0000000107078824 */ /* 0x000fe200078e0a02 */
[----:B------:R-:W-:Y:S02]  /*03d0*/  ISETP.GE.AND P2, PT, R11, RZ, PT ;  /* 0x000000ff0b00720c */ /* 0x000fe40003f46270 */
[----:B------:R-:W3:Y:S01]  /*03e0*/  S2R R11, SR_CTAID.X ;  /* 0x00000000000b7919 */ /* 0x000ee20000002500 */
[----:B------:R-:W-:Y:S02]  /*03f0*/  ISETP.GE.AND P4, PT, R9, 0x1, PT ;  /* 0x000000010900780c */ /* 0x000fe40003f86270 */
[----:B------:R-:W-:Y:S02]  /*0400*/  ISETP.GE.U32.AND P1, PT, R7, R2, PT ;  /* 0x000000020700720c */ /* 0x000fe40003f26070 */
[----:B------:R-:W-:-:S02]  /*0410*/  @!P0 IADD3 R6, PT, PT, R6, 0x1, RZ ;  /* 0x0000000106068810 */ /* 0x000fc40007ffe0ff */
[----:B------:R-:W-:Y:S01]  /*0420*/  ISETP.NE.AND P3, PT, RZ, UR6, PT ;  /* 0x00000006ff007c0c */ /* 0x000fe2000bf65270 */
[----:B-1----:R-:W-:-:S04]  /*0430*/  IMAD R5, R8, UR13, R3 ;  /* 0x0000000d08057c24 */ /* 0x002fc8000f8e0203 */
[----:B--2---:R-:W-:-:S04]  /*0440*/  IMAD R5, R5, UR9, R10 ;  /* 0x0000000905057c24 */ /* 0x004fc8000f8e020a */
[----:B------:R-:W-:Y:S01]  /*0450*/  @P1 VIADD R6, R6, 0x1 ;  /* 0x0000000106061836 */ /* 0x000fe20000000000 */
[----:B0-----:R-:W-:Y:S06]  /*0460*/  @!P4 BRA `(.L_x_0) ;  /* 0x000000000030c947 */ /* 0x001fec0003800000 */
[----:B------:R-:W-:-:S05]  /*0470*/  UMOV UR4, URZ ;  /* 0x000000ff00047c82 */ /* 0x000fca0008000000 */
.L_x_1:
[----:B------:R-:W-:Y:S01]  /*0480*/  MOV R2, UR4 ;  /* 0x0000000400027c02 */ /* 0x000fe20008000f00 */
[----:B------:R-:W-:-:S04]  /*0490*/  UIADD3 UR4, UPT, UPT, UR4, 0x1, URZ ;  /* 0x0000000104047890 */ /* 0x000fc8000fffe0ff */
[----:B------:R-:W-:-:S05]  /*04a0*/  IMAD R7, R2, UR6, R5 ;  /* 0x0000000602077c24 */ /* 0x000fca000f8e0205 */
[----:B------:R-:W-:-:S13]  /*04b0*/  ISETP.GE.AND P0, PT, R7, R0, PT ;  /* 0x000000000700720c */ /* 0x000fda0003f06270 */
[----:B------:R-:W0:Y:S01]  /*04c0*/  @!P0 S2R R3, SR_CgaCtaId ;  /* 0x0000000000038919 */ /* 0x000e220000008800 */
[----:B------:R-:W-:-:S04]  /*04d0*/  @!P0 MOV R2, 0x400 ;  /* 0x0000040000028802 */ /* 0x000fc80000000f00 */
[----:B0-----:R-:W-:-:S05]  /*04e0*/  @!P0 LEA R2, R3, R2, 0x18 ;  /* 0x0000000203028211 */ /* 0x001fca00078ec0ff */
[----:B------:R-:W-:-:S05]  /*04f0*/  @!P0 IMAD R2, R7, 0x4, R2 ;  /* 0x0000000407028824 */ /* 0x000fca00078e0202 */
[----:B------:R0:W-:Y:S01]  /*0500*/  @!P0 STS [R2], RZ ;  /* 0x000000ff02008388 */ /* 0x0001e20000000800 */
[----:B------:R-:W-:-:S13]  /*0510*/  ISETP.NE.AND P0, PT, R9, UR4, PT ;  /* 0x0000000409007c0c */ /* 0x000fda000bf05270 */
[----:B0-----:R-:W-:Y:S05]  /*0520*/  @P0 BRA `(.L_x_1) ;  /* 0xfffffffc00d40947 */ /* 0x001fea000383ffff */
.L_x_0:
[----:B------:R-:W-:Y:S01]  /*0530*/  @!P2 IADD3 R6, PT, PT, -R6, RZ, RZ ;  /* 0x000000ff0606a210 */ /* 0x000fe20007ffe1ff */
[----:B------:R-:W-:Y:S01]  /*0540*/  BAR.SYNC.DEFER_BLOCKING 0x0 ;  /* 0x0000000000007b1d */ /* 0x000fe20000010000 */
[----:B------:R-:W-:Y:S01]  /*0550*/  @!P3 LOP3.LUT R6, RZ, UR6, RZ, 0x33, !PT ;  /* 0x00000006ff06bc12 */ /* 0x000fe2000f8e33ff */
[----:B---3--:R-:W-:Y:S02]  /*0560*/  IMAD R7, R11, UR9, R10 ;  /* 0x000000090b077c24 */ /* 0x008fe4000f8e020a */
[----:B------:R-:W-:Y:S01]  /*0570*/  IMAD R8, R13, UR12, R8 ;  /* 0x0000000c0d087c24 */ /* 0x000fe2000f8e0208 */
[----:B------:R-:W-:Y:S01]  /*0580*/  ISETP.GE.AND P0, PT, R6, 0x1, PT ;  /* 0x000000010600780c */ /* 0x000fe20003f06270 */
[----:B------:R-:W0:-:S12]  /*0590*/  LDCU.64 UR10, c[0x0][0x358] ;  /* 0x00006b00ff0a77ac */ /* 0x000e180008000a00 */
[----:B------:R-:W-:Y:S05]  /*05a0*/  @!P0 BRA `(.L_x_2) ;  /* 0x0000000000488947 */ /* 0x000fea0003800000 */
[----:B------:R-:W1:Y:S01]  /*05b0*/  LDC.64 R10, c[0x0][0x398] ;  /* 0x0000e600ff0a7b82 */ /* 0x000e620000000a00 */
[----:B------:R-:W-:-:S05]  /*05c0*/  UMOV UR4, URZ ;  /* 0x000000ff00047c82 */ /* 0x000fca0008000000 */
.L_x_5:
[----:B------:R-:W-:Y:S01]  /*05d0*/  IMAD.U32 R0, RZ, RZ, UR4 ;  /* 0x00000004ff007e24 */ /* 0x000fe2000f8e00ff */
[----:B------:R-:W-:Y:S01]  /*05e0*/  UIADD3 UR4, UPT, UPT, UR4, 0x1, URZ ;  /* 0x0000000104047890 */ /* 0x000fe2000fffe0ff */
[----:B------:R-:W-:Y:S02]  /*05f0*/  BSSY.RECONVERGENT B0, `(.L_x_3) ;  /* 0x000000c000007945 */ /* 0x000fe40003800200 */
[----:B--2---:R-:W-:-:S03]  /*0600*/  IMAD R9, R0, UR6, R5 ;  /* 0x0000000600097c24 */ /* 0x004fc6000f8e0205 */
[----:B------:R-:W-:Y:S02]  /*0610*/  ISETP.NE.AND P1, PT, R6, UR4, PT ;  /* 0x0000000406007c0c */ /* 0x000fe4000bf25270 */
[----:B------:R-:W-:-:S13]  /*0620*/  ISETP.GE.AND P0, PT, R9, R4, PT ;  /* 0x000000040900720c */ /* 0x000fda0003f06270 */
[----:B------:R-:W-:Y:S05]  /*0630*/  @P0 BRA `(.L_x_4) ;  /* 0x00000000001c0947 */ /* 0x000fea0003800000 */
[----:B-1----:R-:W-:-:S06]  /*0640*/  IMAD.WIDE.U32 R2, R9, 0x4, R10 ;  /* 0x0000000409027825 */ /* 0x002fcc00078e000a */
[----:B0-----:R-:W2:Y:S01]  /*0650*/  LDG.E R2, desc[UR10][R2.64] ;  /* 0x0000000a02027981 */ /* 0x001ea2000c1e1900 */
[----:B------:R-:W0:Y:S01]  /*0660*/  S2UR UR7, SR_CgaCtaId ;  /* 0x00000000000779c3 */ /* 0x000e220000008800 */
[----:B------:R-:W-:Y:S02]  /*0670*/  UMOV UR5, 0x400 ;  /* 0x0000040000057882 */ /* 0x000fe40000000000 */
[----:B0-----:R-:W-:-:S06]  /*0680*/  ULEA UR5, UR7, UR5, 0x18 ;  /* 0x0000000507057291 */ /* 0x001fcc000f8ec0ff */
[----:B------:R-:W-:-:S05]  /*0690*/  LEA R9, R9, UR5, 0x2 ;  /* 0x0000000509097c11 */ /* 0x000fca000f8e10ff */
[----:B--2---:R2:W-:Y:S02]  /*06a0*/  STS [R9], R2 ;  /* 0x0000000209007388 */ /* 0x0045e40000000800 */
.L_x_4:
[----:B0-----:R-:W-:Y:S05]  /*06b0*/  BSYNC.RECONVERGENT B0 ;  /* 0x0000000000007941 */ /* 0x001fea0003800200 */
.L_x_3:
[----:B------:R-:W-:Y:S05]  /*06c0*/  @P1 BRA `(.L_x_5) ;  /* 0xfffffffc00c01947 */ /* 0x000fea000383ffff */
.L_x_2:
[----:B------:R-:W3:Y:S01]  /*06d0*/  I2F.U32.RP R0, UR13 ;  /* 0x0000000d00007d06 */ /* 0x000ee20008209000 */
[----:B------:R-:W4:Y:S01]  /*06e0*/  LDCU UR8, c[0x0][0x3f0] ;  /* 0x00007e00ff0877ac */ /* 0x000f220008000800 */
[----:B------:R-:W-:Y:S01]  /*06f0*/  UMOV UR4, URZ ;  /* 0x000000ff00047c82 */ /* 0x000fe20008000000 */
[----:B------:R-:W-:-:S05]  /*0700*/  UISETP.NE.U32.AND UP2, UPT, UR13, URZ, UPT ;  /* 0x000000ff0d00728c */ /* 0x000fca000bf45070 */
[----:B---3--:R-:W2:Y:S02]  /*0710*/  MUFU.RCP R0, R0 ;  /* 0x0000000000007308 */ /* 0x008ea40000001000 */
[----:B--2---:R-:W-:-:S06]  /*0720*/  IADD3 R2, PT, PT, R0, 0xffffffe, RZ ;  /* 0x0ffffffe00027810 */ /* 0x004fcc0007ffe0ff */
[----:B------:R-:W2:Y:S02]  /*0730*/  F2I.FTZ.U32.TRUNC.NTZ R2, R2 ;  /* 0x0000000200027305 */ /* 0x000ea4000021f000 */
[----:B--2---:R-:W-:-:S13]  /*0740*/  R2UR UR5, R2 ;  /* 0x00000000020572ca */ /* 0x004fda00000e0000 */
[----:B------:R-:W-:-:S04]  /*0750*/  UIADD3 UR7, UPT, UPT, URZ, -UR5, URZ ;  /* 0x80000005ff077290 */ /* 0x000fc8000fffe0ff */
[----:B------:R-:W-:-:S04]  /*0760*/  UIMAD UR7, UR7, UR13, URZ ;  /* 0x0000000d070772a4 */ /* 0x000fc8000f8e02ff */
[----:B------:R-:W-:Y:S02]  /*0770*/  UIMAD.WIDE.U32 UR4, UR5, UR7, UR4 ;  /* 0x00000007050472a5 */ /* 0x000fe4000f8e0004 */
[----:B----4-:R-:W-:-:S04]  /*0780*/  UIADD3 UR7, UPT, UPT, UR13, -0x1, UR8 ;  /* 0xffffffff0d077890 */ /* 0x010fc8000fffe008 */
[----:B------:R-:W-:-:S04]  /*0790*/  UIMAD.WIDE.U32 UR4, UR5, UR7, URZ ;  /* 0x00000007050472a5 */ /* 0x000fc8000f8e00ff */
[----:B------:R-:W-:-:S04]  /*07a0*/  UIADD3 UR4, UPT, UPT, -UR5, URZ, URZ ;  /* 0x000000ff05047290 */ /* 0x000fc8000fffe1ff */
[----:B------:R-:W-:-:S04]  /*07b0*/  UIMAD UR7, UR13, UR4, UR7 ;  /* 0x000000040d0772a4 */ /* 0x000fc8000f8e0207 */
[----:B------:R-:W-:-:S11]  /*07c0*/  UISETP.GE.U32.AND UP0, UPT, UR7, UR13, UPT ;  /* 0x0000000d0700728c */ /* 0x000fd6000bf06070 */
[----:B------:R-:W-:Y:S02]  /*07d0*/  @UP0 UIADD3 UR7, UPT, UPT, UR7, -UR13, URZ ;  /* 0x8000000d07070290 */ /* 0x000fe4000fffe0ff */
[----:B------:R-:W-:Y:S02]  /*07e0*/  @UP0 UIADD3 UR5, UPT, UPT, UR5, 0x1, URZ ;  /* 0x0000000105050890 */ /* 0x000fe4000fffe0ff */
[----:B------:R-:W-:-:S11]  /*07f0*/  UISETP.GE.U32.AND UP1, UPT, UR7, UR13, UPT ;  /* 0x0000000d0700728c */ /* 0x000fd6000bf26070 */
[----:B------:R-:W-:Y:S02]  /*0800*/  @UP1 UIADD3 UR5, UPT, UPT, UR5, 0x1, URZ ;  /* 0x0000000105051890 */ /* 0x000fe4000fffe0ff */
[----:B------:R-:W-:-:S04]  /*0810*/  @!UP2 ULOP3.LUT UR5, URZ, UR13, URZ, 0x33, !UPT ;  /* 0x0000000dff05a292 */ /* 0x000fc8000f8e33ff */
[----:B------:R-:W-:-:S09]  /*0820*/  UISETP.GE.AND UP0, UPT, UR5, 0x1, UPT ;  /* 0x000000010500788c */ /* 0x000fd2000bf06270 */
[----:B------:R-:W-:Y:S05]  /*0830*/  BRA.U !UP0, `(.L_x_6) ;  /* 0x00000011083c7547 */ /* 0x000fea000b800000 */
[----:B------:R-:W2:Y:S01]  /*0840*/  S2R R3, SR_CgaCtaId ;  /* 0x0000000000037919 */ /* 0x000ea20000008800 */
[----:B-1----:R-:W1:Y:S01]  /*0850*/  LDC R11, c[0x0][0x3f4] ;  /* 0x0000fd00ff0b7b82 */ /* 0x002e620000000800 */
[----:B------:R-:W3:Y:S01]  /*0860*/  LDCU UR7, c[0x0][0x3ec] ;  /* 0x00007d80ff0777ac */ /* 0x000ee20008000800 */
[----:B------:R-:W-:Y:S02]  /*0870*/  MOV R0, 0x400 ;  /* 0x0000040000007802 */ /* 0x000fe40000000f00 */
[----:B------:R-:W-:Y:S01]  /*0880*/  ISETP.GE.AND P0, PT, R7, UR8, PT ;  /* 0x0000000807007c0c */ /* 0x000fe2000bf06270 */
[----:B------:R-:W4:Y:S03]  /*0890*/  LDCU UR4, c[0x0][0x388] ;  /* 0x00007100ff0477ac */ /* 0x000f260008000800 */
[C---:B---3--:R-:W-:Y:S01]  /*08a0*/  ISETP.LT.AND P0, PT, R8.reuse, UR7, !P0 ;  /* 0x0000000708007c0c */ /* 0x048fe2000c701270 */
[----:B----4-:R-:W-:Y:S01]  /*08b0*/  IMAD R10, R8, UR4, RZ ;  /* 0x00000004080a7c24 */ /* 0x010fe2000f8e02ff */
[----:B------:R-:W-:Y:S01]  /*08c0*/  UMOV UR4, URZ ;  /* 0x000000ff00047c82 */ /* 0x000fe20008000000 */
[----:B-1----:R-:W-:-:S05]  /*08d0*/  IMAD.SHL.U32 R11, R11, 0x4, RZ ;  /* 0x000000040b0b7824 */ /* 0x002fca00078e00ff */
[C---:B------:R-:W-:Y:S01]  /*08e0*/  LEA R9, R4.reuse, R11, 0x2 ;  /* 0x0000000b04097211 */ /* 0x040fe200078e10ff */
[----:B------:R-:W-:Y:S01]  /*08f0*/  IMAD R11, R4, 0x8, R11 ;  /* 0x00000008040b7824 */ /* 0x000fe200078e020b */
[----:B--2---:R-:W-:-:S05]  /*0900*/  LEA R0, R3, R0, 0x18 ;  /* 0x0000000003007211 */ /* 0x004fca00078ec0ff */
[----:B------:R-:W-:-:S05]  /*0910*/  IMAD.IADD R3, R0, 0x1, R9 ;  /* 0x0000000100037824 */ /* 0x000fca00078e0209 */
[----:B------:R-:W-:-:S04]  /*0920*/  LEA R3, R4, R3, 0x2 ;  /* 0x0000000304037211 */ /* 0x000fc800078e10ff */
[----:B------:R-:W-:-:S07]  /*0930*/  LEA R12, R4, R3, 0x2 ;  /* 0x00000003040c7211 */ /* 0x000fce00078e10ff */
.L_x_27:
[----:B------:R-:W1:Y:S01]  /*0940*/  LDC R20, c[0x0][0x3f0] ;  /* 0x0000fc00ff147b82 */ /* 0x000e620000000800 */
[----:B------:R-:W-:Y:S01]  /*0950*/  MOV R22, UR4 ;  /* 0x0000000400167c02 */ /* 0x000fe20008000f00 */
[----:B------:R-:W2:Y:S04]  /*0960*/  LDCU.64 UR14, c[0x0][0x380] ;  /* 0x00007000ff0e77ac */ /* 0x000ea80008000a00 */
[----:B------:R-:W-:-:S05]  /*0970*/  IMAD R21, R22, UR6, R5 ;  /* 0x0000000616157c24 */ /* 0x000fca000f8e0205 */
[----:B------:R-:W-:-:S04]  /*0980*/  IADD3 R17, PT, PT, R7, R21, RZ ;  /* 0x0000001507117210 */ /* 0x000fc80007ffe0ff */
[----:B------:R-:W-:Y:S02]  /*0990*/  ISETP.GE.AND P3, PT, R17, RZ, PT ;  /* 0x000000ff1100720c */ /* 0x000fe40003f66270 */
[----:B-1----:R-:W-:-:S04]  /*09a0*/  IABS R16, R20 ;  /* 0x0000001400107213 */ /* 0x002fc80000000000 */
[----:B------:R-:W1:Y:S08]  /*09b0*/  I2F.RP R18, R16 ;  /* 0x0000001000127306 */ /* 0x000e700000209400 */
[----:B-1----:R-:W1:Y:S02]  /*09c0*/  MUFU.RCP R18, R18 ;  /* 0x0000001200127308 */ /* 0x002e640000001000 */
[----:B-1----:R-:W-:Y:S01]  /*09d0*/  VIADD R2, R18, 0xffffffe ;  /* 0x0ffffffe12027836 */ /* 0x002fe20000000000 */
[----:B------:R-:W-:-:S05]  /*09e0*/  IABS R18, R17 ;  /* 0x0000001100127213 */ /* 0x000fca0000000000 */
[----:B------:R1:W3:Y:S02]  /*09f0*/  F2I.FTZ.U32.TRUNC.NTZ R3, R2 ;  /* 0x0000000200037305 */ /* 0x0002e4000021f000 */
[----:B-1----:R-:W-:Y:S02]  /*0a00*/  IMAD.MOV.U32 R2, RZ, RZ, RZ ;  /* 0x000000ffff027224 */ /* 0x002fe400078e00ff */
[----:B---3--:R-:W-:-:S04]  /*0a10*/  IMAD.MOV R19, RZ, RZ, -R3 ;  /* 0x000000ffff137224 */ /* 0x008fc800078e0a03 */
[----:B------:R-:W-:-:S04]  /*0a20*/  IMAD R19, R19, R16, RZ ;  /* 0x0000001013137224 */ /* 0x000fc800078e02ff */
[----:B------:R-:W-:Y:S02]  /*0a30*/  IMAD.HI.U32 R3, R3, R19, R2 ;  /* 0x0000001303037227 */ /* 0x000fe400078e0002 */
[----:B------:R-:W1:Y:S04]  /*0a40*/  LDC R19, c[0x0][0x38c] ;  /* 0x0000e300ff137b82 */ /* 0x000e680000000800 */
[----:B------:R-:W-:-:S05]  /*0a50*/  IMAD.HI.U32 R3, R3, R18, RZ ;  /* 0x0000001203037227 */ /* 0x000fca00078e00ff */
[----:B------:R-:W-:-:S05]  /*0a60*/  IADD3 R3, PT, PT, -R3, RZ, RZ ;  /* 0x000000ff03037210 */ /* 0x000fca0007ffe1ff */
[----:B------:R-:W-:-:S05]  /*0a70*/  IMAD R3, R16, R3, R18 ;  /* 0x0000000310037224 */ /* 0x000fca00078e0212 */
[----:B------:R-:W-:-:S13]  /*0a80*/  ISETP.GT.U32.AND P1, PT, R16, R3, PT ;  /* 0x000000031000720c */ /* 0x000fda0003f24070 */
[----:B------:R-:W-:Y:S01]  /*0a90*/  @!P1 IMAD.IADD R3, R3, 0x1, -R16 ;  /* 0x0000000103039824 */ /* 0x000fe200078e0a10 */
[----:B------:R-:W-:-:S04]  /*0aa0*/  ISETP.NE.AND P1, PT, R20, RZ, PT ;  /* 0x000000ff1400720c */ /* 0x000fc80003f25270 */
[----:B------:R-:W-:-:S13]  /*0ab0*/  ISETP.GT.U32.AND P2, PT, R16, R3, PT ;  /* 0x000000031000720c */ /* 0x000fda0003f44070 */
[----:B------:R-:W-:-:S05]  /*0ac0*/  @!P2 IADD3 R3, PT, PT, R3, -R16, RZ ;  /* 0x800000100303a210 */ /* 0x000fca0007ffe0ff */
[----:B------:R-:W-:Y:S01]  /*0ad0*/  @!P3 IMAD.MOV R3, RZ, RZ, -R3 ;  /* 0x000000ffff03b224 */ /* 0x000fe200078e0a03 */
[----:B------:R-:W-:-:S04]  /*0ae0*/  @!P1 LOP3.LUT R3, RZ, R20, RZ, 0x33, !PT ;  /* 0x00000014ff039212 */ /* 0x000fc800078e33ff */
[----:B------:R-:W-:Y:S02]  /*0af0*/  SHF.R.S32.HI R17, RZ, 0x1f, R3 ;  /* 0x0000001fff117819 */ /* 0x000fe40000011403 */
[----:B------:R-:W-:-:S04]  /*0b00*/  IADD3 R3, P1, PT, R10, R3, RZ ;  /* 0x000000030a037210 */ /* 0x000fc80007f3e0ff */
[----:B------:R-:W-:Y:S02]  /*0b10*/  LEA.HI.X.SX32 R16, R10, R17, 0x1, P1 ;  /* 0x000000110a107211 */ /* 0x000fe400008f0eff */
[----:B--2---:R-:W-:-:S04]  /*0b20*/  LEA R2, P1, R3, UR14, 0x2 ;  /* 0x0000000e03027c11 */ /* 0x004fc8000f8210ff */
[----:B------:R-:W-:-:S03]  /*0b30*/  LEA.HI.X R3, R3, UR15, R16, 0x2, P1 ;  /* 0x0000000f03037c11 */ /* 0x000fc600088f1410 */
[C---:B-1----:R-:W-:Y:S02]  /*0b40*/  IMAD.WIDE R16, R19.reuse, 0x4, R2 ;  /* 0x0000000413107825 */ /* 0x042fe400078e0202 */
[----:B0-----:R0:W5:Y:S04]  /*0b50*/  LDG.E R22, desc[UR10][R2.64] ;  /* 0x0000000a02167981 */ /* 0x001168000c1e1900 */
[----:B------:R0:W5:Y:S01]  /*0b60*/  LDG.E R23, desc[UR10][R16.64] ;  /* 0x0000000a10177981 */ /* 0x000162000c1e1900 */
[----:B------:R-:W-:-:S06]  /*0b70*/  IMAD.WIDE R18, R19, 0x4, R16 ;  /* 0x0000000413127825 */ /* 0x000fcc00078e0210 */
[----:B------:R0:W5:Y:S01]  /*0b80*/  LDG.E R19, desc[UR10][R18.64] ;  /* 0x0000000a12137981 */ /* 0x000162000c1e1900 */
[----:B------:R-:W-:Y:S01]  /*0b90*/  UISETP.NE.AND UP0, UPT, UR4, URZ, UPT ;  /* 0x000000ff0400728c */ /* 0x000fe2000bf05270 */
[----:B------:R-:W-:-:S08]  /*0ba0*/  ISETP.LT.AND P1, PT, R21, R20, P0 ;  /* 0x000000141500720c */ /* 0x000fd00000721270 */
[----:B0-----:R-:W-:Y:S05]  /*0bb0*/  BRA.U UP0, `(.L_x_7) ;  /* 0x0000000100287547 */ /* 0x001fea000b800000 */
[----:B------:R-:W-:-:S13]  /*0bc0*/  ISETP.NE.AND P2, PT, R5, RZ, PT ;  /* 0x000000ff0500720c */ /* 0x000fda0003f45270 */
[----:B-----5:R-:W-:Y:S04]  /*0bd0*/  @!P2 STS [R12], R22 ;  /* 0x000000160c00a388 */ /* 0x020fe80000000800 */
[----:B------:R-:W-:Y:S04]  /*0be0*/  @!P2 STS [R12+0x4], R23 ;  /* 0x000004170c00a388 */ /* 0x000fe80000000800 */
[----:B------:R-:W-:Y:S01]  /*0bf0*/  @!P2 STS [R12+0x8], R19 ;  /* 0x000008130c00a388 */ /* 0x000fe20000000800 */
[----:B------:R-:W-:Y:S06]  /*0c00*/  BAR.SYNC.DEFER_BLOCKING 0x0 ;  /* 0x0000000000007b1d */ /* 0x000fec0000010000 */
[----:B------:R-:W0:Y:S02]  /*0c10*/  LDS R13, [R12] ;  /* 0x000000000c0d7984 */ /* 0x000e240000000800 */
[----:B0-----:R-:W-:-:S13]  /*0c20*/  FSETP.EQ.OR P2, PT, R13, 12345, !P1 ;  /* 0x4640e4000d00780b */ /* 0x001fda0004f42400 */
[----:B------:R-:W-:Y:S05]  /*0c30*/  @P2 EXIT ;  /* 0x000000000000294d */ /* 0x000fea0003800000 */
[----:B------:R0:W1:Y:S04]  /*0c40*/  LDS R14, [R12+0x4] ;  /* 0x000004000c0e7984 */ /* 0x0000680000000800 */
[----:B------:R0:W2:Y:S02]  /*0c50*/  LDS R15, [R12+0x8] ;  /* 0x000008000c0f7984 */ /* 0x0000a40000000800 */
.L_x_7:
[C---:B-----5:R-:W-:Y:S01]  /*0c60*/  FSETP.NEU.AND P1, PT, R22.reuse, 12345, P1 ;  /* 0x4640e4001600780b */ /* 0x060fe20000f2d000 */
[----:B-1----:R-:W-:Y:S01]  /*0c70*/  FADD R17, -R23, R14 ;  /* 0x0000000e17117221 */ /* 0x002fe20000000100 */
[----:B------:R-:W-:Y:S01]  /*0c80*/  FADD R3, -R22, R13 ;  /* 0x0000000d16037221 */ /* 0x000fe20000000100 */
[----:B--2---:R-:W-:Y:S01]  /*0c90*/  FADD R19, -R19, R15 ;  /* 0x0000000f13137221 */ /* 0x004fe20000000100 */
[----:B------:R-:W-:-:S05]  /*0ca0*/  FSEL R2, RZ, 1, !P1 ;  /* 0x3f800000ff027808 */ /* 0x000fca0004800000 */
[C---:B------:R-:W-:Y:S01]  /*0cb0*/  FMUL R17, R2.reuse, R17 ;  /* 0x0000001102117220 */ /* 0x040fe20000400000 */
[C---:B------:R-:W-:Y:S01]  /*0cc0*/  FMUL R3, R2.reuse, R3 ;  /* 0x0000000302037220 */ /* 0x040fe20000400000 */
[----:B------:R-:W-:Y:S02]  /*0cd0*/  FMUL R19, R2, R19 ;  /* 0x0000001302137220 */ /* 0x000fe40000400000 */
[----:B------:R-:W-:-:S04]  /*0ce0*/  FMUL R16, R17, R17 ;  /* 0x0000001111107220 */ /* 0x000fc80000400000 */
[----:B------:R-:W-:Y:S02]  /*0cf0*/  FFMA R16, R3, R3, R16 ;  /* 0x0000000303107223 */ /* 0x000fe40000000010 */
[----:B------:R-:W1:Y:S02]  /*0d00*/  LDC R3, c[0x0][0x3f8] ;  /* 0x0000fe00ff037b82 */ /* 0x000e640000000800 */
[----:B------:R-:W-:-:S05]  /*0d10*/  FFMA R19, R19, R19, R16 ;  /* 0x0000001313137223 */ /* 0x000fca0000000010 */
[----:B------:R-:W-:-:S04]  /*0d20*/  FSETP.NEU.AND P1, PT, R19, RZ, P1 ;  /* 0x000000ff1300720b */ /* 0x000fc80000f2d000 */
[----:B------:R-:W-:Y:S02]  /*0d30*/  SEL R20, RZ, 0x1, P1 ;  /* 0x00000001ff147807 */ /* 0x000fe40000800000 */
[----:B------:R-:W-:Y:S02]  /*0d40*/  FSEL R16, RZ, 1, !P1 ;  /* 0x3f800000ff107808 */ /* 0x000fe40004800000 */
[----:B------:R-:W-:-:S03]  /*0d50*/  I2FP.F32.U32 R20, R20 ;  /* 0x0000001400147245 */ /* 0x000fc60000201000 */
[C---:B------:R-:W-:Y:S02]  /*0d60*/  FMUL R17, R19.reuse, R16 ;  /* 0x0000001013117220 */ /* 0x040fe40000400000 */
[----:B------:R-:W-:Y:S01]  /*0d70*/  FADD R2, R19, R20 ;  /* 0x0000001413027221 */ /* 0x000fe20000000000 */
[----:B-1----:R-:W-:-:S04]  /*0d80*/  ISETP.GT.AND P3, PT, R3, 0x1, PT ;  /* 0x000000010300780c */ /* 0x002fc80003f64270 */
[----:B------:R-:W-:-:S13]  /*0d90*/  FSETP.GEU.AND P2, PT, |R2|, 1.175494350822287508e-38, PT ;  /* 0x008000000200780b */ /* 0x000fda0003f4e200 */
[----:B------:R-:W-:-:S04]  /*0da0*/  @!P2 FMUL R2, R2, 16777216 ;  /* 0x4b8000000202a820 */ /* 0x000fc80000400000 */
[----:B------:R-:W1:Y:S02]  /*0db0*/  MUFU.RSQ R18, R2 ;  /* 0x0000000200127308 */ /* 0x000e640000001400 */
[----:B-1----:R-:W-:-:S04]  /*0dc0*/  @!P2 FMUL R18, R18, 4096 ;  /* 0x458000001212a820 */ /* 0x002fc80000400000 */
[----:B------:R-:W-:Y:S01]  /*0dd0*/  FMUL R17, R17, R18 ;  /* 0x0000001211117220 */ /* 0x000fe20000400000 */
[----:B------:R-:W-:Y:S06]  /*0de0*/  @P3 BRA `(.L_x_8) ;  /* 0x00000000005c3947 */ /* 0x000fec0003800000 */
[----:B------:R-:W-:Y:S01]  /*0df0*/  VIMNMX.U32 R2, PT, PT, R3, 0x2, PT ;  /* 0x0000000203027848 */ /* 0x000fe20003fe0000 */
[----:B------:R-:W-:-:S03]  /*0e00*/  IMAD.MOV.U32 R18, RZ, RZ, 0x3f800000 ;  /* 0x3f800000ff127424 */ /* 0x000fc600078e00ff */
[----:B------:R-:W-:-:S04]  /*0e10*/  SHF.L.U32 R19, R2, 0x2, RZ ;  /* 0x0000000202137819 */ /* 0x000fc800000006ff */
[----:B------:R-:W1:Y:S02]  /*0e20*/  LDC R2, c[0x2][R19] ;  /* 0x0080000013027b82 */ /* 0x000e640000000800 */
[----:B-1----:R-:W-:-:S04]  /*0e30*/  SHF.R.S32.HI R3, RZ, 0x1f, R2 ;  /* 0x0000001fff037819 */ /* 0x002fc80000011402 */
.L_x_36:
[----:B------:R-:W-:Y:S05]  /*0e40*/  BRX R2 -0xe50                                                               (*"BRANCH_TARGETS .L_x_12,.L_x_38,.L_x_39"*) ;  /* 0xfffffff0026c7949 */ /* 0x000fea000383ffff */
.L_x_38:
[----:B------:R-:W-:Y:S01]  /*0e50*/  FADD R19, R20, R17 ;  /* 0x0000001114137221 */ /* 0x000fe20000000000 */
[----:B------:R-:W-:Y:S04]  /*0e60*/  BSSY.RECONVERGENT B0, `(.L_x_9) ;  /* 0x000000e000007945 */ /* 0x000fe80003800200 */
[----:B------:R-:W-:-:S04]  /*0e70*/  IADD3 R0, PT, PT, R19, 0x1800000, RZ ;  /* 0x0180000013007810 */ /* 0x000fc80007ffe0ff */
[----:B------:R-:W-:-:S04]  /*0e80*/  LOP3.LUT R0, R0, 0x7f800000, RZ, 0xc0, !PT ;  /* 0x7f80000000007812 */ /* 0x000fc800078ec0ff */
[----:B------:R-:W-:-:S13]  /*0e90*/  ISETP.GT.U32.AND P1, PT, R0, 0x1ffffff, PT ;  /* 0x01ffffff0000780c */ /* 0x000fda0003f24070 */
[----:B------:R-:W-:Y:S05]  /*0ea0*/  @P1 BRA `(.L_x_10) ;  /* 0x0000000000141947 */ /* 0x000fea0003800000 */
[----:B------:R-:W-:Y:S01]  /*0eb0*/  IMAD.MOV.U32 R0, RZ, RZ, R19 ;  /* 0x000000ffff007224 */ /* 0x000fe200078e0013 */
[----:B------:R-:W-:-:S07]  /*0ec0*/  MOV R18, 0xee0 ;  /* 0x00000ee000127802 */ /* 0x000fce0000000f00 */
[----:B0-----:R-:W-:Y:S05]  /*0ed0*/  CALL.REL.NOINC `($__internal_0_$__cuda_sm20_rcp_rn_f32_slowpath) ;  /* 0x0000000c00d87944 */ /* 0x001fea0003c00000 */
[----:B------:R-:W-:Y:S01]  /*0ee0*/  MOV R18, R0 ;  /* 0x0000000000127202 */ /* 0x000fe20000000f00 */
[----:B------:R-:W-:Y:S06]  /*0ef0*/  BRA `(.L_x_11) ;  /* 0x0000000000107947 */ /* 0x000fec0003800000 */
.L_x_10:
[----:B------:R-:W1:Y:S02]  /*0f00*/  MUFU.RCP R18, R19 ;  /* 0x0000001300127308 */ /* 0x000e640000001000 */
[----:B-1----:R-:W-:-:S04]  /*0f10*/  FFMA R0, R19, R18, -1 ;  /* 0xbf80000013007423 */ /* 0x002fc80000000012 */
[----:B------:R-:W-:-:S04]  /*0f20*/  FADD.FTZ R3, -R0, -RZ ;  /* 0x800000ff00037221 */ /* 0x000fc80000010100 */
[----:B------:R-:W-:-:S07]  /*0f30*/  FFMA R18, R18, R3, R18 ;  /* 0x0000000312127223 */ /* 0x000fce0000000012 */
.L_x_11:
[----:B------:R-:W-:Y:S05]  /*0f40*/  BSYNC.RECONVERGENT B0 ;  /* 0x0000000000007941 */ /* 0x000fea0003800200 */
.L_x_9:
[----:B------:R-:W-:Y:S05]  /*0f50*/  BRA `(.L_x_12) ;  /* 0x0000000000f07947 */ /* 0x000fea0003800000 */
.L_x_8:
[----:B------:R-:W-:-:S05]  /*0f60*/  IMAD.MOV.U32 R2, RZ, RZ, -0x2 ;  /* 0xfffffffeff027424 */ /* 0x000fca00078e00ff */
[----:B------:R-:W-:-:S04]  /*0f70*/  VIADDMNMX.U32 R2, R3, R2, 0x2, PT ;  /* 0x0000000203027446 */ /* 0x000fc80003800002 */
[----:B------:R-:W-:-:S04]  /*0f80*/  SHF.L.U32 R18, R2, 0x2, RZ ;  /* 0x0000000202127819 */ /* 0x000fc800000006ff */
[----:B------:R-:W1:Y:S02]  /*0f90*/  LDC R2, c[0x2][R18+0xc] ;  /* 0x0080030012027b82 */ /* 0x000e640000000800 */
[----:B-1----:R-:W-:-:S04]  /*0fa0*/  SHF.R.S32.HI R3, RZ, 0x1f, R2 ;  /* 0x0000001fff037819 */ /* 0x002fc80000011402 */
.L_x_40:
[----:B------:R-:W-:Y:S05]  /*0fb0*/  BRX R2 -0xfc0                                                               (*"BRANCH_TARGETS .L_x_41,.L_x_42,.L_x_39"*) ;  /* 0xfffffff002107949 */ /* 0x000fea000383ffff */
.L_x_42:
[----:B------:R-:W-:-:S05]  /*0fc0*/  FADD R20, R20, R17 ;  /* 0x0000001114147221 */ /* 0x000fca0000000000 */
[----:B------:R-:W-:-:S13]  /*0fd0*/  FSETP.GEU.AND P1, PT, |R20|, 1.175494350822287508e-38, PT ;  /* 0x008000001400780b */ /* 0x000fda0003f2e200 */
[----:B------:R-:W-:-:S04]  /*0fe0*/  @!P1 FMUL R20, R20, 16777216 ;  /* 0x4b80000014149820 */ /* 0x000fc80000400000 */
[----:B------:R-:W1:Y:S02]  /*0ff0*/  MUFU.RSQ R3, R20 ;  /* 0x0000001400037308 */ /* 0x000e640000001400 */
[----:B-1----:R-:W-:-:S04]  /*1000*/  @!P1 FMUL R3, R3, 4096 ;  /* 0x4580000003039820 */ /* 0x002fc80000400000 */
[----:B------:R-:W-:Y:S01]  /*1010*/  FMUL R18, R16, R3 ;  /* 0x0000000310127220 */ /* 0x000fe20000400000 */
[----:B------:R-:W-:Y:S06]  /*1020*/  BRA `(.L_x_12) ;  /* 0x0000000000bc7947 */ /* 0x000fec0003800000 */
.L_x_39:
[----:B------:R-:W-:Y:S01]  /*1030*/  IMAD.MOV.U32 R18, RZ, RZ, R0 ;  /* 0x000000ffff127224 */ /* 0x000fe200078e0000 */
[----:B------:R-:W-:Y:S06]  /*1040*/  BRA `(.L_x_12) ;  /* 0x0000000000b47947 */ /* 0x000fec0003800000 */
.L_x_41:
[----:B------:R-:W-:Y:S01]  /*1050*/  FSEL R0, RZ, 2, P1 ;  /* 0x40000000ff007808 */ /* 0x000fe20000800000 */
[----:B------:R-:W-:Y:S01]  /*1060*/  HFMA2 R19, -RZ, RZ, 1.443359375, -0.2030029296875 ;  /* 0x3dc6b27fff137431 */ /* 0x000fe200000001ff */
[----:B------:R-:W-:Y:S03]  /*1070*/  BSSY.RECONVERGENT B0, `(.L_x_13) ;  /* 0x0000029000007945 */ /* 0x000fe60003800200 */
[----:B------:R-:W-:-:S05]  /*1080*/  FADD R0, R17, R0 ;  /* 0x0000000011007221 */ /* 0x000fca0000000000 */
[----:B------:R-:W-:-:S04]  /*1090*/  FSETP.GEU.AND P1, PT, R0, 1.175494350822287508e-38, PT ;  /* 0x008000000000780b */ /* 0x000fc80003f2e000 */
[----:B------:R-:W-:-:S09]  /*10a0*/  FSEL R18, RZ, -23, P1 ;  /* 0xc1b80000ff127808 */ /* 0x000fd20000800000 */
[----:B------:R-:W-:-:S05]  /*10b0*/  @!P1 FMUL R0, R0, 8388608 ;  /* 0x4b00000000009820 */ /* 0x000fca0000400000 */
[C---:B------:R-:W-:Y:S02]  /*10c0*/  IADD3 R3, PT, PT, R0.reuse, -0x3f3504f3, RZ ;  /* 0xc0cafb0d00037810 */ /* 0x040fe40007ffe0ff */
[C---:B------:R-:W-:Y:S02]  /*10d0*/  ISETP.GT.U32.AND P1, PT, R0.reuse, 0x7f7fffff, PT ;  /* 0x7f7fffff0000780c */ /* 0x040fe40003f24070 */
[----:B------:R-:W-:Y:S02]  /*10e0*/  LOP3.LUT R3, R3, 0xff800000, RZ, 0xc0, !PT ;  /* 0xff80000003037812 */ /* 0x000fe400078ec0ff */
[----:B------:R-:W-:-:S03]  /*10f0*/  FSETP.NEU.AND P4, PT, R0, RZ, PT ;  /* 0x000000ff0000720b */ /* 0x000fc60003f8d000 */
[----:B------:R-:W-:Y:S01]  /*1100*/  IMAD.IADD R2, R0, 0x1, -R3 ;  /* 0x0000000100027824 */ /* 0x000fe200078e0a03 */
[----:B------:R-:W-:-:S03]  /*1110*/  I2FP.F32.S32 R3, R3 ;  /* 0x0000000300037245 */ /* 0x000fc60000201400 */
[----:B------:R-:W-:Y:S02]  /*1120*/  FADD R2, R2, -1 ;  /* 0xbf80000002027421 */ /* 0x000fe40000000000 */
[----:B------:R-:W-:Y:S02]  /*1130*/  FFMA R3, R3, 1.1920928955078125e-07, R18 ;  /* 0x3400000003037823 */ /* 0x000fe40000000012 */
[----:B------:R-:W-:-:S04]  /*1140*/  FFMA R19, R2, R19, -0.16845393180847167969 ;  /* 0xbe2c7f3002137423 */ /* 0x000fc80000000013 */
[----:B------:R-:W-:-:S04]  /*1150*/  FFMA R19, R2, R19, 0.1716887056827545166 ;  /* 0x3e2fcf2a02137423 */ /* 0x000fc80000000013 */
[----:B------:R-:W-:-:S04]  /*1160*/  FFMA R19, R2, R19, -0.17900948226451873779 ;  /* 0xbe374e4302137423 */ /* 0x000fc80000000013 */
[----:B------:R-:W-:-:S04]  /*1170*/  FFMA R19, R2, R19, 0.20512372255325317383 ;  /* 0x3e520bf402137423 */ /* 0x000fc80000000013 */
[----:B------:R-:W-:-:S04]  /*1180*/  FFMA R19, R2, R19, -0.24046532809734344482 ;  /* 0xbe763c8b02137423 */ /* 0x000fc80000000013 */
[----:B------:R-:W-:-:S04]  /*1190*/  FFMA R19, R2, R19, 0.28857114911079406738 ;  /* 0x3e93bf9902137423 */ /* 0x000fc80000000013 */
[----:B------:R-:W-:-:S04]  /*11a0*/  FFMA R19, R2, R19, -0.36067417263984680176 ;  /* 0xbeb8aa4902137423 */ /* 0x000fc80000000013 */
[----:B------:R-:W-:-:S04]  /*11b0*/  FFMA R19, R2, R19, 0.48089820146560668945 ;  /* 0x3ef6384a02137423 */ /* 0x000fc80000000013 */
[----:B------:R-:W-:-:S04]  /*11c0*/  FFMA R19, R2, R19, -0.72134751081466674805 ;  /* 0xbf38aa3b02137423 */ /* 0x000fc80000000013 */
[----:B------:R-:W-:-:S04]  /*11d0*/  FMUL R19, R2, R19 ;  /* 0x0000001302137220 */ /* 0x000fc80000400000 */
[----:B------:R-:W-:-:S04]  /*11e0*/  FMUL R19, R2, R19 ;  /* 0x0000001302137220 */ /* 0x000fc80000400000 */
[----:B------:R-:W-:Y:S01]  /*11f0*/  FFMA R2, R2, 1.4426950216293334961, R19 ;  /* 0x3fb8aa3b02027823 */ /* 0x000fe20000000013 */
[----:B------:R-:W-:-:S03]  /*1200*/  IMAD.MOV.U32 R19, RZ, RZ, 0x7f800000 ;  /* 0x7f800000ff137424 */ /* 0x000fc600078e00ff */
[----:B------:R-:W-:Y:S01]  /*1210*/  FADD R21, R3, R2 ;  /* 0x0000000203157221 */ /* 0x000fe20000000000 */
[----:B------:R-:W-:-:S05]  /*1220*/  @P1 FFMA R21, R0, R19, +INF ;  /* 0x7f80000000151423 */ /* 0x000fca0000000013 */
        /* <DEDUP_REMOVED lines=9> */
.L_x_14:
[----:B------:R-:W1:Y:S02]  /*12c0*/  MUFU.RCP R18, R21 ;  /* 0x0000001500127308 */ /* 0x000e640000001000 */
[----:B-1----:R-:W-:-:S04]  /*12d0*/  FFMA R0, R21, R18, -1 ;  /* 0xbf80000015007423 */ /* 0x002fc80000000012 */
[----:B------:R-:W-:-:S04]  /*12e0*/  FADD.FTZ R3, -R0, -RZ ;  /* 0x800000ff00037221 */ /* 0x000fc80000010100 */
[----:B------:R-:W-:-:S07]  /*12f0*/  FFMA R18, R18, R3, R18 ;  /* 0x0000000312127223 */ /* 0x000fce0000000012 */
.L_x_15:
[----:B------:R-:W-:Y:S05]  /*1300*/  BSYNC.RECONVERGENT B0 ;  /* 0x0000000000007941 */ /* 0x000fea0003800200 */
.L_x_13:
[----:B------:R-:W-:-:S07]  /*1310*/  FSEL R18, R18, -RZ, P4 ;  /* 0x800000ff12127208 */ /* 0x000fce0002000000 */
.L_x_12:
[----:B------:R-:W1:Y:S01]  /*1320*/  LDCU UR7, c[0x0][0x3f4] ;  /* 0x00007e80ff0777ac */ /* 0x000e620008000800 */
[----:B------:R-:W-:Y:S01]  /*1330*/  IMAD.MOV.U32 R0, RZ, RZ, R18 ;  /* 0x000000ffff007224 */ /* 0x000fe200078e0012 */
[----:B-1----:R-:W-:-:S09]  /*1340*/  UISETP.GE.AND UP0, UPT, UR7, 0x2, UPT ;  /* 0x000000020700788c */ /* 0x002fd2000bf06270 */
[----:B------:R-:W-:Y:S05]  /*1350*/  BRA.U !UP0, `(.L_x_16) ;  /* 0x0000000508687547 */ /* 0x000fea000b800000 */
[----:B------:R-:W1:Y:S01]  /*1360*/  S2R R3, SR_CgaCtaId ;  /* 0x0000000000037919 */ /* 0x000e620000008800 */
[----:B------:R-:W-:Y:S01]  /*1370*/  MOV R20, 0x400 ;  /* 0x0000040000147802 */ /* 0x000fe20000000f00 */
[----:B------:R-:W-:-:S03]  /*1380*/  IMAD.MOV R21, RZ, RZ, -R4 ;  /* 0x000000ffff157224 */ /* 0x000fc600078e0a04 */
[----:B-1----:R-:W-:-:S04]  /*1390*/  LEA R20, R3, R20, 0x18 ;  /* 0x0000001403147211 */ /* 0x002fc800078ec0ff */
[----:B------:R-:W-:-:S04]  /*13a0*/  LEA R19, R4, R20, 0x2 ;  /* 0x0000001404137211 */ /* 0x000fc800078e10ff */
[----:B------:R-:W-:-:S07]  /*13b0*/  IADD3 R19, PT, PT, R19, 0x4, RZ ;  /* 0x0000000413137810 */ /* 0x000fce0007ffe0ff */
.L_x_26:
[----:B------:R-:W1:Y:S01]  /*13c0*/  LDS R2, [R20] ;  /* 0x0000000014027984 */ /* 0x000e620000000800 */
[----:B------:R-:W-:Y:S01]  /*13d0*/  LOP3.LUT P2, RZ, R5, 0x1f, RZ, 0xc0, !PT ;  /* 0x0000001f05ff7812 */ /* 0x000fe2000784c0ff */
[----:B------:R-:W-:Y:S01]  /*13e0*/  VIADD R21, R21, 0x1 ;  /* 0x0000000115157836 */ /* 0x000fe20000000000 */
[----:B------:R-:W-:Y:S04]  /*13f0*/  BSSY.RECONVERGENT B0, `(.L_x_17) ;  /* 0x000004d000007945 */ /* 0x000fe80003800200 */
[----:B------:R-:W-:Y:S01]  /*1400*/  ISETP.NE.AND P1, PT, R21, RZ, PT ;  /* 0x000000ff1500720c */ /* 0x000fe20003f25270 */
[----:B-1----:R-:W-:-:S04]  /*1410*/  FMUL R2, R17, R2 ;  /* 0x0000000211027220 */ /* 0x002fc80000400000 */
[----:B------:R-:W-:-:S04]  /*1420*/  FMUL.RZ R22, R2, 0.15915493667125701904 ;  /* 0x3e22f98302167820 */ /* 0x000fc8000040c000 */
[----:B------:R-:W1:Y:S08]  /*1430*/  MUFU.COS R3, R22 ;  /* 0x0000001600037308 */ /* 0x000e700000000000 */
[----:B------:R-:W2:Y:S01]  /*1440*/  MUFU.SIN R23, R22 ;  /* 0x0000001600177308 */ /* 0x000ea20000000400 */
[----:B-1----:R-:W-:-:S04]  /*1450*/  FMUL R3, R16, R3 ;  /* 0x0000000310037220 */ /* 0x002fc80000400000 */
[----:B------:R-:W-:Y:S01]  /*1460*/  FMUL R26, R3, R18 ;  /* 0x00000012031a7220 */ /* 0x000fe20000400000 */
[----:B--2---:R-:W-:-:S04]  /*1470*/  FMUL R23, R16, R23 ;  /* 0x0000001710177220 */ /* 0x004fc80000400000 */
[----:B------:R-:W1:Y:S01]  /*1480*/  SHFL.DOWN PT, R3, R26, 0x10, 0x1f ;  /* 0x0a001f001a037f89 */ /* 0x000e6200000e0000 */
[----:B------:R-:W-:Y:S01]  /*1490*/  FMUL R2, R17, R26 ;  /* 0x0000001a11027220 */ /* 0x000fe20000400000 */
[----:B------:R-:W-:-:S04]  /*14a0*/  FMUL R28, R23, R18 ;  /* 0x00000012171c7220 */ /* 0x000fc80000400000 */
[----:B------:R-:W2:Y:S04]  /*14b0*/  SHFL.DOWN PT, R23, R2, 0x10, 0x1f ;  /* 0x0a001f0002177f89 */ /* 0x000ea800000e0000 */
[----:B------:R-:W3:Y:S01]  /*14c0*/  SHFL.DOWN PT, R25, R28, 0x10, 0x1f ;  /* 0x0a001f001c197f89 */ /* 0x000ee200000e0000 */
[----:B-1----:R-:W-:Y:S01]  /*14d0*/  FADD R29, R26, R3 ;  /* 0x000000031a1d7221 */ /* 0x002fe20000000000 */
[----:B------:R-:W-:-:S04]  /*14e0*/  FMUL R3, R17, R28 ;  /* 0x0000001c11037220 */ /* 0x000fc80000400000 */
[----:B------:R-:W1:Y:S01]  /*14f0*/  SHFL.DOWN PT, R24, R29, 0x8, 0x1f ;  /* 0x09001f001d187f89 */ /* 0x000e6200000e0000 */
[----:B--2---:R-:W-:-:S03]  /*1500*/  FADD R23, R2, R23 ;  /* 0x0000001702177221 */ /* 0x004fc60000000000 */
[----:B------:R-:W2:Y:S01]  /*1510*/  SHFL.DOWN PT, R26, R3, 0x10, 0x1f ;  /* 0x0a001f00031a7f89 */ /* 0x000ea200000e0000 */
[----:B---3--:R-:W-:-:S03]  /*1520*/  FADD R25, R28, R25 ;  /* 0x000000191c197221 */ /* 0x008fc60000000000 */
[----:B------:R-:W3:Y:S04]  /*1530*/  SHFL.DOWN PT, R27, R23, 0x8, 0x1f ;  /* 0x09001f00171b7f89 */ /* 0x000ee800000e0000 */
[----:B------:R-:W4:Y:S01]  /*1540*/  SHFL.DOWN PT, R22, R25, 0x8, 0x1f ;  /* 0x09001f0019167f89 */ /* 0x000f2200000e0000 */
[----:B-1----:R-:W-:Y:S01]  /*1550*/  FADD R24, R29, R24 ;  /* 0x000000181d187221 */ /* 0x002fe20000000000 */
[----:B--2---:R-:W-:-:S04]  /*1560*/  FADD R26, R3, R26 ;  /* 0x0000001a031a7221 */ /* 0x004fc80000000000 */
[----:B------:R-:W1:Y:S01]  /*1570*/  SHFL.DOWN PT, R28, R24, 0x4, 0x1f ;  /* 0x08801f00181c7f89 */ /* 0x000e6200000e0000 */
[----:B---3--:R-:W-:Y:S01]  /*1580*/  FADD R27, R23, R27 ;  /* 0x0000001b171b7221 */ /* 0x008fe20000000000 */
[----:B----4-:R-:W-:Y:S02]  /*1590*/  FADD R22, R25, R22 ;  /* 0x0000001619167221 */ /* 0x010fe40000000000 */
[----:B------:R-:W2:Y:S04]  /*15a0*/  SHFL.DOWN PT, R25, R26, 0x8, 0x1f ;  /* 0x09001f001a197f89 */ /* 0x000ea800000e0000 */
[----:B------:R-:W3:Y:S01]  /*15b0*/  SHFL.DOWN PT, R29, R22, 0x4, 0x1f ;  /* 0x08801f00161d7f89 */ /* 0x000ee200000e0000 */
[----:B-1----:R-:W-:-:S03]  /*15c0*/  FADD R2, R24, R28 ;  /* 0x0000001c18027221 */ /* 0x002fc60000000000 */
[----:B------:R-:W1:Y:S01]  /*15d0*/  SHFL.DOWN PT, R24, R27, 0x4, 0x1f ;  /* 0x08801f001b187f89 */ /* 0x000e6200000e0000 */
[----:B--2---:R-:W-:Y:S01]  /*15e0*/  FADD R25, R26, R25 ;  /* 0x000000191a197221 */ /* 0x004fe20000000000 */
[----:B---3--:R-:W-:-:S04]  /*15f0*/  FADD R28, R22, R29 ;  /* 0x0000001d161c7221 */ /* 0x008fc80000000000 */
[----:B------:R-:W2:Y:S04]  /*1600*/  SHFL.DOWN PT, R22, R25, 0x4, 0x1f ;  /* 0x08801f0019167f89 */ /* 0x000ea800000e0000 */
[----:B------:R-:W3:Y:S01]  /*1610*/  SHFL.DOWN PT, R29, R2, 0x2, 0x1f ;  /* 0x08401f00021d7f89 */ /* 0x000ee200000e0000 */
[----:B-1----:R-:W-:-:S03]  /*1620*/  FADD R3, R27, R24 ;  /* 0x000000181b037221 */ /* 0x002fc60000000000 */
[----:B------:R-:W1:Y:S01]  /*1630*/  SHFL.DOWN PT, R24, R28, 0x2, 0x1f ;  /* 0x08401f001c187f89 */ /* 0x000e6200000e0000 */
[----:B--2---:R-:W-:-:S03]  /*1640*/  FADD R23, R25, R22 ;  /* 0x0000001619177221 */ /* 0x004fc60000000000 */
[----:B------:R-:W2:Y:S01]  /*1650*/  SHFL.DOWN PT, R22, R3, 0x2, 0x1f ;  /* 0x08401f0003167f89 */ /* 0x000ea200000e0000 */
[----:B---3--:R-:W-:-:S03]  /*1660*/  FADD R26, R2, R29 ;  /* 0x0000001d021a7221 */ /* 0x008fc60000000000 */
[----:B------:R-:W3:Y:S04]  /*1670*/  SHFL.DOWN PT, R27, R23, 0x2, 0x1f ;  /* 0x08401f00171b7f89 */ /* 0x000ee800000e0000 */
[----:B------:R-:W4:Y:S01]  /*1680*/  SHFL.DOWN PT, R29, R26, 0x1, 0x1f ;  /* 0x08201f001a1d7f89 */ /* 0x000f2200000e0000 */
[----:B-1----:R-:W-:Y:S01]  /*1690*/  FADD R24, R28, R24 ;  /* 0x000000181c187221 */ /* 0x002fe20000000000 */
[----:B--2---:R-:W-:Y:S01]  /*16a0*/  FADD R22, R3, R22 ;  /* 0x0000001603167221 */ /* 0x004fe20000000000 */
[----:B---3--:R-:W-:-:S04]  /*16b0*/  FADD R2, R23, R27 ;  /* 0x0000001b17027221 */ /* 0x008fc80000000000 */
[----:B------:R-:W1:Y:S01]  /*16c0*/  SHFL.DOWN PT, R25, R22, 0x1, 0x1f ;  /* 0x08201f0016197f89 */ /* 0x000e6200000e0000 */
[----:B----4-:R-:W-:-:S03]  /*16d0*/  FADD R29, R26, R29 ;  /* 0x0000001d1a1d7221 */ /* 0x010fc60000000000 */
[----:B------:R-:W2:Y:S04]  /*16e0*/  SHFL.DOWN PT, R27, R24, 0x1, 0x1f ;  /* 0x08201f00181b7f89 */ /* 0x000ea800000e0000 */
[----:B------:R-:W3:Y:S01]  /*16f0*/  SHFL.DOWN PT, R28, R2, 0x1, 0x1f ;  /* 0x08201f00021c7f89 */ /* 0x000ee200000e0000 */
[----:B-1----:R-:W-:Y:S01]  /*1700*/  FADD R25, R22, R25 ;  /* 0x0000001916197221 */ /* 0x002fe20000000000 */
[----:B--2---:R-:W-:Y:S01]  /*1710*/  FADD R27, R24, R27 ;  /* 0x0000001b181b7221 */ /* 0x004fe20000000000 */
[----:B---3--:R-:W-:Y:S01]  /*1720*/  FADD R23, R2, R28 ;  /* 0x0000001c02177221 */ /* 0x008fe20000000000 */
[----:B------:R-:W-:Y:S06]  /*1730*/  @P2 BRA `(.L_x_18) ;  /* 0x0000000000602947 */ /* 0x000fec0003800000 */
[----:B------:R-:W-:Y:S01]  /*1740*/  BSSY.RECONVERGENT B1, `(.L_x_19) ;  /* 0x0000005000017945 */ /* 0x000fe20003800200 */
.L_x_20:
[----:B------:R-:W1:Y:S02]  /*1750*/  LDS R2, [R19+-0x4] ;  /* 0xfffffc0013027984 */ /* 0x000e640000000800 */
[----:B-1----:R-:W-:-:S05]  /*1760*/  FADD R3, R29, R2 ;  /* 0x000000021d037221 */ /* 0x002fca0000000000 */
[----:B------:R-:W1:Y:S02]  /*1770*/  ATOMS.CAST.SPIN P2, [R19+-0x4], R2, R3 ;  /* 0xfffffc021300758d */ /* 0x000e640001840003 */
[----:B-1----:R-:W-:Y:S05]  /*1780*/  @!P2 BRA `(.L_x_20) ;  /* 0xfffffffc00f0a947 */ /* 0x002fea000383ffff */
[----:B------:R-:W-:Y:S05]  /*1790*/  BSYNC.RECONVERGENT B1 ;  /* 0x0000000000017941 */ /* 0x000fea0003800200 */
.L_x_19:
[----:B------:R-:W-:Y:S01]  /*17a0*/  BSSY.RECONVERGENT B1, `(.L_x_21) ;  /* 0x0000005000017945 */ /* 0x000fe20003800200 */
.L_x_22:
[----:B------:R-:W1:Y:S02]  /*17b0*/  LDS R2, [R19] ;  /* 0x0000000013027984 */ /* 0x000e640000000800 */
[----:B-1----:R-:W-:-:S05]  /*17c0*/  FADD R3, R27, R2 ;  /* 0x000000021b037221 */ /* 0x002fca0000000000 */
[----:B------:R-:W1:Y:S02]  /*17d0*/  ATOMS.CAST.SPIN P2, [R19], R2, R3 ;  /* 0x000000021300758d */ /* 0x000e640001840003 */
[----:B-1----:R-:W-:Y:S05]  /*17e0*/  @!P2 BRA `(.L_x_22) ;  /* 0xfffffffc00f0a947 */ /* 0x002fea000383ffff */
[----:B------:R-:W-:Y:S05]  /*17f0*/  BSYNC.RECONVERGENT B1 ;  /* 0x0000000000017941 */ /* 0x000fea0003800200 */
.L_x_21:
[----:B------:R-:W-:Y:S01]  /*1800*/  BSSY.RECONVERGENT B1, `(.L_x_23) ;  /* 0x0000006000017945 */ /* 0x000fe20003800200 */
[----:B------:R-:W-:-:S07]  /*1810*/  IADD3 R22, PT, PT, R9, R20, RZ ;  /* 0x0000001409167210 */ /* 0x000fce0007ffe0ff */
.L_x_24:
[----:B------:R-:W1:Y:S02]  /*1820*/  LDS R2, [R22] ;  /* 0x0000000016027984 */ /* 0x000e640000000800 */
[----:B-1----:R-:W-:-:S05]  /*1830*/  FADD R3, R25, R2 ;  /* 0x0000000219037221 */ /* 0x002fca0000000000 */
[----:B------:R-:W1:Y:S02]  /*1840*/  ATOMS.CAST.SPIN P2, [R22], R2, R3 ;  /* 0x000000021600758d */ /* 0x000e640001840003 */
[----:B-1----:R-:W-:Y:S05]  /*1850*/  @!P2 BRA `(.L_x_24) ;  /* 0xfffffffc00f0a947 */ /* 0x002fea000383ffff */
[----:B------:R-:W-:Y:S05]  /*1860*/  BSYNC.RECONVERGENT B1 ;  /* 0x0000000000017941 */ /* 0x000fea0003800200 */
.L_x_23:
[----:B------:R-:W-:-:S07]  /*1870*/  IMAD.IADD R22, R11, 0x1, R20 ;  /* 0x000000010b167824 */ /* 0x000fce00078e0214 */
.L_x_25:
[----:B------:R-:W1:Y:S02]  /*1880*/  LDS R2, [R22] ;  /* 0x0000000016027984 */ /* 0x000e640000000800 */
[----:B-1----:R-:W-:-:S05]  /*1890*/  FADD R3, R23, R2 ;  /* 0x0000000217037221 */ /* 0x002fca0000000000 */
[----:B------:R-:W1:Y:S02]  /*18a0*/  ATOMS.CAST.SPIN P2, [R22], R2, R3 ;  /* 0x000000021600758d */ /* 0x000e640001840003 */
[----:B-1----:R-:W-:Y:S05]  /*18b0*/  @!P2 BRA `(.L_x_25) ;  /* 0xfffffffc00f0a947 */ /* 0x002fea000383ffff */
.L_x_18:
[----:B------:R-:W-:Y:S05]  /*18c0*/  BSYNC.RECONVERGENT B0 ;  /* 0x0000000000007941 */ /* 0x000fea0003800200 */
.L_x_17:
[----:B------:R-:W-:Y:S01]  /*18d0*/  IADD3 R20, PT, PT, R20, 0x4, RZ ;  /* 0x0000000414147810 */ /* 0x000fe20007ffe0ff */
[----:B------:R-:W-:Y:S01]  /*18e0*/  VIADD R19, R19, 0x8 ;  /* 0x0000000813137836 */ /* 0x000fe20000000000 */
[----:B------:R-:W-:Y:S06]  /*18f0*/  @P1 BRA `(.L_x_26) ;  /* 0xfffffff800b01947 */ /* 0x000fec000383ffff */
.L_x_16:
[----:B------:R-:W-:-:S04]  /*1900*/  UIADD3 UR4, UPT, UPT, UR4, 0x1, URZ ;  /* 0x0000000104047890 */ /* 0x000fc8000fffe0ff */
[----:B------:R-:W-:-:S09]  /*1910*/  UISETP.NE.AND UP0, UPT, UR4, UR5, UPT ;  /* 0x000000050400728c */ /* 0x000fd2000bf05270 */
[----:B------:R-:W-:Y:S05]  /*1920*/  BRA.U UP0, `(.L_x_27) ;  /* 0xfffffff100047547 */ /* 0x000fea000b83ffff */
.L_x_6:
[----:B------:R-:W-:Y:S01]  /*1930*/  BAR.SYNC.DEFER_BLOCKING 0x0 ;  /* 0x0000000000007b1d */ /* 0x000fe20000010000 */
[----:B------:R-:W-:-:S05]  /*1940*/  ISETP.GE.AND P0, PT, R6, 0x1, PT ;  /* 0x000000010600780c */ /* 0x000fca0003f06270 */
[----:B------:R-:W2:Y:S01]  /*1950*/  LDCU.64 UR14, c[0x0][0x3b0] ;  /* 0x00007600ff0e77ac */ /* 0x000ea20008000a00 */
[----:B------:R-:W3:Y:S07]  /*1960*/  LDCU.64 UR16, c[0x0][0x3c8] ;  /* 0x00007900ff1077ac */ /* 0x000eee0008000a00 */
[----:B0-23--:R-:W-:Y:S05]  /*1970*/  @!P0 EXIT ;  /* 0x000000000000894d */ /* 0x00dfea0003800000 */
[----:B------:R-:W0:Y:S01]  /*1980*/  S2R R2, SR_TID.Z ;  /* 0x0000000000027919 */ /* 0x000e220000002300 */
[C---:B------:R-:W-:Y:S01]  /*1990*/  IMAD R3, R7.reuse, UR15, RZ ;  /* 0x0000000f07037c24 */ /* 0x040fe2000f8e02ff */
[----:B------:R-:W2:Y:S01]  /*19a0*/  LDCU.64 UR18, c[0x0][0x3e0] ;  /* 0x00007c00ff1277ac */ /* 0x000ea20008000a00 */
[C---:B------:R-:W-:Y:S01]  /*19b0*/  IMAD R0, R8.reuse, UR14, RZ ;  /* 0x0000000e08007c24 */ /* 0x040fe2000f8e02ff */
[----:B------:R-:W3:Y:S01]  /*19c0*/  S2R R12, SR_TID.Y ;  /* 0x00000000000c7919 */ /* 0x000ee20000002200 */
[----:B------:R-:W4:Y:S01]  /*19d0*/  S2UR UR7, SR_CgaCtaId ;  /* 0x00000000000779c3 */ /* 0x000f220000008800 */
[----:B------:R-:W5:Y:S01]  /*19e0*/  LDCU.64 UR14, c[0x0][0x3a8] ;  /* 0x00007500ff0e77ac */ /* 0x000f620008000a00 */
[----:B------:R-:W-:Y:S01]  /*19f0*/  IMAD R9, R7, UR17, RZ ;  /* 0x0000001107097c24 */ /* 0x000fe2000f8e02ff */
[----:B------:R-:W3:Y:S01]  /*1a00*/  S2R R16, SR_TID.X ;  /* 0x0000000000107919 */ /* 0x000ee20000002100 */
[----:B-1----:R-:W-:Y:S01]  /*1a10*/  SHF.R.S32.HI R11, RZ, 0x1f, R3 ;  /* 0x0000001fff0b7819 */ /* 0x002fe20000011403 */
[----:B------:R-:W-:Y:S01]  /*1a20*/  IMAD R10, R8, UR16, RZ ;  /* 0x00000010080a7c24 */ /* 0x000fe2000f8e02ff */
[----:B------:R-:W-:Y:S01]  /*1a30*/  IADD3 R14, P0, PT, R0, R3, RZ ;  /* 0x00000003000e7210 */ /* 0x000fe20007f1e0ff */
[----:B------:R-:W1:Y:S01]  /*1a40*/  LDCU UR8, c[0x0][0x3f4] ;  /* 0x00007e80ff0877ac */ /* 0x000e620008000800 */
[----:B------:R-:W-:Y:S01]  /*1a50*/  SHF.R.S32.HI R3, RZ, 0x1f, R9 ;  /* 0x0000001fff037819 */ /* 0x000fe20000011409 */
[----:B------:R-:W-:Y:S01]  /*1a60*/  IMAD.SHL.U32 R18, R4, 0x4, RZ ;  /* 0x0000000404127824 */ /* 0x000fe200078e00ff */
[----:B------:R-:W-:Y:S01]  /*1a70*/  LEA.HI.X.SX32 R15, R0, R11, 0x1, P0 ;  /* 0x0000000b000f7211 */ /* 0x000fe200000f0eff */
[----:B------:R-:W-:Y:S01]  /*1a80*/  UMOV UR5, 0x400 ;  /* 0x0000040000057882 */ /* 0x000fe20000000000 */
[C---:B------:R-:W-:Y:S01]  /*1a90*/  IADD3 R0, P0, PT, R10.reuse, R9, RZ ;  /* 0x000000090a007210 */ /* 0x040fe20007f1e0ff */
[----:B------:R-:W-:Y:S01]  /*1aa0*/  UIMAD UR4, UR12, UR13, URZ ;  /* 0x0000000d0c0472a4 */ /* 0x000fe2000f8e02ff */
[----:B------:R-:W-:Y:S01]  /*1ab0*/  SHF.L.U32 R17, R5, 0x2, RZ ;  /* 0x0000000205117819 */ /* 0x000fe200000006ff */
[----:B--2---:R-:W-:Y:S01]  /*1ac0*/  IMAD R7, R7, UR19, RZ ;  /* 0x0000001307077c24 */ /* 0x004fe2000f8e02ff */
[----:B------:R-:W-:Y:S01]  /*1ad0*/  LEA.HI.X.SX32 R10, R10, R3, 0x1, P0 ;  /* 0x000000030a0a7211 */ /* 0x000fe200000f0eff */
[----:B------:R-:W-:Y:S01]  /*1ae0*/  IMAD R8, R8, UR18, RZ ;  /* 0x0000001208087c24 */ /* 0x000fe2000f8e02ff */
[----:B------:R-:W2:Y:S02]  /*1af0*/  LDCU UR18, c[0x0][0x3f4] ;  /* 0x00007e80ff1277ac */ /* 0x000ea40008000800 */
[----:B------:R-:W-:-:S02]  /*1b00*/  SHF.R.S32.HI R9, RZ, 0x1f, R7 ;  /* 0x0000001fff097819 */ /* 0x000fc40000011407 */
[----:B------:R-:W-:Y:S01]  /*1b10*/  IADD3 R11, P1, PT, R8, R7, RZ ;  /* 0x00000007080b7210 */ /* 0x000fe20007f3e0ff */
[----:B------:R-:W1:Y:S01]  /*1b20*/  LDCU.64 UR16, c[0x0][0x3c0] ;  /* 0x00007800ff1077ac */ /* 0x000e620008000a00 */
[----:B0-----:R-:W-:Y:S01]  /*1b30*/  IADD3 R3, PT, PT, R2, UR12, RZ ;  /* 0x0000000c02037c10 */ /* 0x001fe2000fffe0ff */
[----:B----4-:R-:W-:Y:S01]  /*1b40*/  ULEA UR5, UR7, UR5, 0x18 ;  /* 0x0000000507057291 */ /* 0x010fe2000f8ec0ff */
[C---:B-----5:R-:W-:Y:S01]  /*1b50*/  LEA R2, P0, R14.reuse, UR14, 0x2 ;  /* 0x0000000e0e027c11 */ /* 0x060fe2000f8010ff */
[----:B------:R-:W-:Y:S02]  /*1b60*/  UIMAD UR4, UR4, UR9, URZ ;  /* 0x00000009040472a4 */ /* 0x000fe4000f8e02ff */
[----:B---3--:R-:W-:Y:S01]  /*1b70*/  IMAD R13, R3, UR13, R12 ;  /* 0x0000000d030d7c24 */ /* 0x008fe2000f8e020c */
[----:B------:R-:W-:Y:S01]  /*1b80*/  LEA.HI.X R3, R14, UR15, R15, 0x2, P0 ;  /* 0x0000000f0e037c11 */ /* 0x000fe200080f140f */
[----:B------:R-:W-:Y:S01]  /*1b90*/  IMAD.MOV R14, RZ, RZ, -R6 ;  /* 0x000000ffff0e7224 */ /* 0x000fe200078e0a06 */
[----:B------:R-:W-:Y:S01]  /*1ba0*/  LEA.HI.X.SX32 R12, R8, R9, 0x1, P1 ;  /* 0x00000009080c7211 */ /* 0x000fe200008f0eff */
[----:B------:R-:W-:Y:S01]  /*1bb0*/  IMAD R13, R13, UR9, R16 ;  /* 0x000000090d0d7c24 */ /* 0x000fe2000f8e0210 */
[----:B------:R-:W-:Y:S01]  /*1bc0*/  MOV R15, R5 ;  /* 0x00000005000f7202 */ /* 0x000fe20000000f00 */
[----:B------:R-:W-:Y:S01]  /*1bd0*/  IMAD R16, R4, 0x8, R17 ;  /* 0x0000000804107824 */ /* 0x000fe200078e0211 */
[----:B------:R-:W-:Y:S01]  /*1be0*/  IADD3 R17, PT, PT, R18, R17, RZ ;  /* 0x0000001112117210 */ /* 0x000fe20007ffe0ff */
[----:B------:R-:W-:Y:S01]  /*1bf0*/  IMAD R18, R13, 0x4, R18 ;  /* 0x000000040d127824 */ /* 0x000fe200078e0212 */
[----:B------:R-:W0:Y:S01]  /*1c00*/  LDCU.64 UR14, c[0x0][0x3d8] ;  /* 0x00007b00ff0e77ac */ /* 0x000e220008000a00 */
[----:B-12---:R-:W-:-:S12]  /*1c10*/  ULEA UR7, UR8, UR5, 0x2 ;  /* 0x0000000508077291 */ /* 0x006fd8000f8e10ff */
.L_x_30:
[----:B------:R-:W-:Y:S01]  /*1c20*/  ISETP.GE.AND P0, PT, R5, UR18, PT ;  /* 0x0000001205007c0c */ /* 0x000fe2000bf06270 */
[----:B------:R-:W-:Y:S01]  /*1c30*/  BSSY.RECONVERGENT B0, `(.L_x_28) ;  /* 0x0000018000007945 */ /* 0x000fe20003800200 */
[----:B------:R-:W-:Y:S01]  /*1c40*/  ISETP.GE.AND P1, PT, R13, UR18, PT ;  /* 0x000000120d007c0c */ /* 0x000fe2000bf26270 */
[----:B------:R-:W-:Y:S01]  /*1c50*/  IMAD.U32 R24, RZ, RZ, UR4 ;  /* 0x00000004ff187e24 */ /* 0x000fe2000f8e00ff */
[----:B------:R-:W-:Y:S02]  /*1c60*/  ISETP.GE.AND P2, PT, R15, R4, PT ;  /* 0x000000040f00720c */ /* 0x000fe40003f46270 */
[----:B------:R-:W-:-:S07]  /*1c70*/  IADD3 R14, PT, PT, R14, 0x1, RZ ;  /* 0x000000010e0e7810 */ /* 0x000fce0007ffe0ff */
[----:B-1-3--:R-:W1:Y:S01]  /*1c80*/  @!P0 LDS R19, [R17+UR5] ;  /* 0x0000000511138984 */ /* 0x00ae620008000800 */
[----:B------:R-:W-:-:S03]  /*1c90*/  @!P0 IMAD.WIDE.U32 R6, R5, 0x4, R2 ;  /* 0x0000000405068825 */ /* 0x000fc600078e0002 */
[----:B------:R-:W2:Y:S01]  /*1ca0*/  @!P1 LDS R21, [R18+UR5] ;  /* 0x0000000512159984 */ /* 0x000ea20008000800 */
[----:B------:R-:W-:-:S03]  /*1cb0*/  @!P1 IMAD.WIDE.U32 R8, R13, 0x4, R2 ;  /* 0x000000040d089825 */ /* 0x000fc600078e0002 */
[----:B-1----:R1:W-:Y:S04]  /*1cc0*/  @!P0 STG.E desc[UR10][R6.64], R19 ;  /* 0x0000001306008986 */ /* 0x0023e8000c10190a */
[----:B--2---:R1:W-:Y:S01]  /*1cd0*/  @!P1 STG.E desc[UR10][R8.64], R21 ;  /* 0x0000001508009986 */ /* 0x0043e2000c10190a */
[----:B------:R-:W-:Y:S05]  /*1ce0*/  @P2 BRA `(.L_x_29) ;  /* 0x0000000000302947 */ /* 0x000fea0003800000 */
[----:B-1----:R-:W1:Y:S01]  /*1cf0*/  LDS R19, [R17+UR7] ;  /* 0x0000000711137984 */ /* 0x002e620008000800 */
[C---:B------:R-:W-:Y:S02]  /*1d00*/  IADD3 R7, P0, PT, R15.reuse, R0, RZ ;  /* 0x000000000f077210 */ /* 0x040fe40007f1e0ff */
[----:B------:R-:W-:Y:S01]  /*1d10*/  IADD3 R9, P1, PT, R15, R11, RZ ;  /* 0x0000000b0f097210 */ /* 0x000fe20007f3e0ff */
[----:B------:R-:W2:Y:S01]  /*1d20*/  LDS R21, [R16+UR7] ;  /* 0x0000000710157984 */ /* 0x000ea20008000800 */
[----:B------:R-:W-:Y:S02]  /*1d30*/  IADD3.X R22, PT, PT, RZ, R10, RZ, P0, !PT ;  /* 0x0000000aff167210 */ /* 0x000fe400007fe4ff */
[----:B------:R-:W-:Y:S01]  /*1d40*/  LEA R6, P0, R7, UR16, 0x2 ;  /* 0x0000001007067c11 */ /* 0x000fe2000f8010ff */
[----:B------:R-:W-:Y:S01]  /*1d50*/  IMAD.X R20, RZ, RZ, R12, P1 ;  /* 0x000000ffff147224 */ /* 0x000fe200008e060c */
[----:B0-----:R-:W-:Y:S02]  /*1d60*/  LEA R8, P1, R9, UR14, 0x2 ;  /* 0x0000000e09087c11 */ /* 0x001fe4000f8210ff */
[----:B------:R-:W-:-:S02]  /*1d70*/  LEA.HI.X R7, R7, UR17, R22, 0x2, P0 ;  /* 0x0000001107077c11 */ /* 0x000fc400080f1416 */
[----:B------:R-:W-:-:S03]  /*1d80*/  LEA.HI.X R9, R9, UR15, R20, 0x2, P1 ;  /* 0x0000000f09097c11 */ /* 0x000fc600088f1414 */
[----:B-1----:R3:W-:Y:S04]  /*1d90*/  STG.E desc[UR10][R6.64], R19 ;  /* 0x0000001306007986 */ /* 0x0027e8000c10190a */
[----:B--2---:R3:W-:Y:S02]  /*1da0*/  STG.E desc[UR10][R8.64], R21 ;  /* 0x0000001508007986 */ /* 0x0047e4000c10190a */
.L_x_29:
[----:B0-----:R-:W-:Y:S05]  /*1db0*/  BSYNC.RECONVERGENT B0 ;  /* 0x0000000000007941 */ /* 0x001fea0003800200 */
.L_x_28:
[----:B------:R-:W-:Y:S01]  /*1dc0*/  ISETP.NE.AND P0, PT, R14, RZ, PT ;  /* 0x000000ff0e00720c */ /* 0x000fe20003f05270 */
[----:B------:R-:W-:Y:S01]  /*1dd0*/  ULEA UR7, UR4, UR7, 0x2 ;  /* 0x0000000704077291 */ /* 0x000fe2000f8e10ff */
[C---:B------:R-:W-:Y:S01]  /*1de0*/  LEA R13, R24.reuse, R13, 0x1 ;  /* 0x0000000d180d7211 */ /* 0x040fe200078e08ff */
[----:B------:R-:W-:Y:S01]  /*1df0*/  ULEA UR5, UR4, UR5, 0x3 ;  /* 0x0000000504057291 */ /* 0x000fe2000f8e18ff */
[----:B------:R-:W-:Y:S01]  /*1e00*/  IMAD R5, R24, 0x2, R5 ;  /* 0x0000000218057824 */ /* 0x000fe200078e0205 */
[----:B------:R-:W-:-:S08]  /*1e10*/  IADD3 R15, PT, PT, R15, UR6, RZ ;  /* 0x000000060f0f7c10 */ /* 0x000fd0000fffe0ff */
[----:B------:R-:W-:Y:S05]  /*1e20*/  @P0 BRA `(.L_x_30) ;  /* 0xfffffffc007c0947 */ /* 0x000fea000383ffff */
[----:B------:R-:W-:Y:S05]  /*1e30*/  EXIT ;  /* 0x000000000000794d */ /* 0x000fea0003800000 */
        .weak           $__internal_0_$__cuda_sm20_rcp_rn_f32_slowpath
        .type           $__internal_0_$__cuda_sm20_rcp_rn_f32_slowpath,@function
        .size           $__internal_0_$__cuda_sm20_rcp_rn_f32_slowpath,(.L_x_44 - $__internal_0_$__cuda_sm20_rcp_rn_f32_slowpath)
$__internal_0_$__cuda_sm20_rcp_rn_f32_slowpath:
[----:B------:R-:W-:Y:S01]  /*1e40*/  IMAD.SHL.U32 R2, R0, 0x2, RZ ;  /* 0x0000000200027824 */ /* 0x000fe200078e00ff */
[----:B------:R-:W-:Y:S04]  /*1e50*/  BSSY.RECONVERGENT B1, `(.L_x_31) ;  /* 0x0000030000017945 */ /* 0x000fe80003800200 */
[----:B------:R-:W-:-:S04]  /*1e60*/  SHF.R.U32.HI R2, RZ, 0x18, R2 ;  /* 0x00000018ff027819 */ /* 0x000fc80000011602 */
[----:B------:R-:W-:-:S13]  /*1e70*/  ISETP.NE.U32.AND P1, PT, R2, RZ, PT ;  /* 0x000000ff0200720c */ /* 0x000fda0003f25070 */
[----:B------:R-:W-:Y:S05]  /*1e80*/  @P1 BRA `(.L_x_32) ;  /* 0x0000000000281947 */ /* 0x000fea0003800000 */
[----:B------:R-:W-:-:S04]  /*1e90*/  SHF.L.U32 R2, R0, 0x1, RZ ;  /* 0x0000000100027819 */ /* 0x000fc800000006ff */
[----:B------:R-:W-:-:S13]  /*1ea0*/  ISETP.NE.AND P1, PT, R2, RZ, PT ;  /* 0x000000ff0200720c */ /* 0x000fda0003f25270 */
[----:B------:R-:W-:Y:S01]  /*1eb0*/  @P1 FFMA R19, R0, 1.84467440737095516160e+19, RZ ;  /* 0x5f80000000131823 */ /* 0x000fe200000000ff */
[----:B------:R-:W-:Y:S08]  /*1ec0*/  @!P1 MUFU.RCP R3, R0 ;  /* 0x0000000000039308 */ /* 0x000ff00000001000 */
[----:B------:R-:W0:Y:S02]  /*1ed0*/  @P1 MUFU.RCP R2, R19 ;  /* 0x0000001300021308 */ /* 0x000e240000001000 */
[----:B0-----:R-:W-:-:S04]  /*1ee0*/  @P1 FFMA R20, R19, R2, -1 ;  /* 0xbf80000013141423 */ /* 0x001fc80000000002 */
[----:B------:R-:W-:-:S04]  /*1ef0*/  @P1 FADD.FTZ R21, -R20, -RZ ;  /* 0x800000ff14151221 */ /* 0x000fc80000010100 */
[----:B------:R-:W-:-:S04]  /*1f00*/  @P1 FFMA R2, R2, R21, R2 ;  /* 0x0000001502021223 */ /* 0x000fc80000000002 */
[----:B------:R-:W-:Y:S01]  /*1f10*/  @P1 FFMA R3, R2, 1.84467440737095516160e+19, RZ ;  /* 0x5f80000002031823 */ /* 0x000fe200000000ff */
[----:B------:R-:W-:Y:S06]  /*1f20*/  BRA `(.L_x_33) ;  /* 0x0000000000887947 */ /* 0x000fec0003800000 */
.L_x_32:
[----:B------:R-:W-:-:S05]  /*1f30*/  VIADD R3, R2, 0xffffff03 ;  /* 0xffffff0302037836 */ /* 0x000fca0000000000 */
[----:B------:R-:W-:-:S13]  /*1f40*/  ISETP.GT.U32.AND P1, PT, R3, 0x1, PT ;  /* 0x000000010300780c */ /* 0x000fda0003f24070 */
[----:B------:R-:W-:Y:S05]  /*1f50*/  @P1 BRA `(.L_x_34) ;  /* 0x0000000000781947 */ /* 0x000fea0003800000 */
[----:B------:R-:W-:Y:S01]  /*1f60*/  LOP3.LUT R19, R0, 0x7fffff, RZ, 0xc0, !PT ;  /* 0x007fffff00137812 */ /* 0x000fe200078ec0ff */
[----:B------:R-:W-:-:S03]  /*1f70*/  HFMA2 R24, -RZ, RZ, 0, 1.78813934326171875e-07 ;  /* 0x00000003ff187431 */ /* 0x000fc600000001ff */
[----:B------:R-:W-:-:S04]  /*1f80*/  LOP3.LUT R19, R19, 0x3f800000, RZ, 0xfc, !PT ;  /* 0x3f80000013137812 */ /* 0x000fc800078efcff */
[----:B------:R-:W0:Y:S01]  /*1f90*/  MUFU.RCP R20, R19 ;  /* 0x0000001300147308 */ /* 0x000e220000001000 */
[----:B------:R-:W-:Y:S01]  /*1fa0*/  SHF.L.U32 R23, R24, R3, RZ ;  /* 0x0000000318177219 */ /* 0x000fe200000006ff */
[----:B0-----:R-:W-:-:S04]  /*1fb0*/  FFMA R21, R19, R20, -1 ;  /* 0xbf80000013157423 */ /* 0x001fc80000000014 */
[----:B------:R-:W-:-:S04]  /*1fc0*/  FADD.FTZ R21, -R21, -RZ ;  /* 0x800000ff15157221 */ /* 0x000fc80000010100 */
[CCC-:B------:R-:W-:Y:S01]  /*1fd0*/  FFMA.RM R22, R20.reuse, R21.reuse, R20.reuse ;  /* 0x0000001514167223 */ /* 0x1c0fe20000004014 */
[----:B------:R-:W-:-:S04]  /*1fe0*/  FFMA.RP R21, R20, R21, R20 ;  /* 0x0000001514157223 */ /* 0x000fc80000008014 */
[C---:B------:R-:W-:Y:S02]  /*1ff0*/  LOP3.LUT R20, R22.reuse, 0x7fffff, RZ, 0xc0, !PT ;  /* 0x007fffff16147812 */ /* 0x040fe400078ec0ff */
[----:B------:R-:W-:Y:S02]  /*2000*/  FSETP.NEU.FTZ.AND P1, PT, R22, R21, PT ;  /* 0x000000151600720b */ /* 0x000fe40003f3d000 */
[----:B------:R-:W-:Y:S02]  /*2010*/  LOP3.LUT R20, R20, 0x800000, RZ, 0xfc, !PT ;  /* 0x0080000014147812 */ /* 0x000fe400078efcff */
[----:B------:R-:W-:Y:S02]  /*2020*/  SEL R21, RZ, 0xffffffff, !P1 ;  /* 0xffffffffff157807 */ /* 0x000fe40004800000 */
[----:B------:R-:W-:-:S03]  /*2030*/  LOP3.LUT R22, R23, R20, RZ, 0xc0, !PT ;  /* 0x0000001417167212 */ /* 0x000fc600078ec0ff */
[----:B------:R-:W-:Y:S01]  /*2040*/  IMAD.MOV R21, RZ, RZ, -R21 ;  /* 0x000000ffff157224 */ /* 0x000fe200078e0a15 */
[----:B------:R-:W-:-:S04]  /*2050*/  SHF.R.U32.HI R22, RZ, R3, R22 ;  /* 0x00000003ff167219 */ /* 0x000fc80000011616 */
[----:B------:R-:W-:Y:S02]  /*2060*/  LOP3.LUT P2, RZ, R21, R3, R20, 0xf8, !PT ;  /* 0x0000000315ff7212 */ /* 0x000fe4000784f814 */
[C---:B------:R-:W-:Y:S02]  /*2070*/  LOP3.LUT P1, RZ, R22.reuse, 0x1, RZ, 0xc0, !PT ;  /* 0x0000000116ff7812 */ /* 0x040fe4000782c0ff */
[----:B------:R-:W-:-:S04]  /*2080*/  LOP3.LUT P3, RZ, R22, 0x2, RZ, 0xc0, !PT ;  /* 0x0000000216ff7812 */ /* 0x000fc8000786c0ff */
[----:B------:R-:W-:Y:S02]  /*2090*/  PLOP3.LUT P1, PT, P1, P2, P3, 0xe0, 0x0 ;  /* 0x000000000000781c */ /* 0x000fe40000f25c30 */
[----:B------:R-:W-:Y:S02]  /*20a0*/  LOP3.LUT P2, RZ, R0, 0x7fffff, RZ, 0xc0, !PT ;  /* 0x007fffff00ff7812 */ /* 0x000fe4000784c0ff */
[----:B------:R-:W-:-:S04]  /*20b0*/  SEL R3, RZ, 0x1, !P1 ;  /* 0x00000001ff037807 */ /* 0x000fc80004800000 */
[----:B------:R-:W-:-:S04]  /*20c0*/  IADD3 R3, PT, PT, -R3, RZ, RZ ;  /* 0x000000ff03037210 */ /* 0x000fc80007ffe1ff */
[----:B------:R-:W-:Y:S01]  /*20d0*/  ISETP.GE.AND P1, PT, R3, RZ, PT ;  /* 0x000000ff0300720c */ /* 0x000fe20003f26270 */
[----:B------:R-:W-:-:S05]  /*20e0*/  VIADD R3, R2, 0xffffff04 ;  /* 0xffffff0402037836 */ /* 0x000fca0000000000 */
[----:B------:R-:W-:-:S07]  /*20f0*/  SHF.R.U32.HI R3, RZ, R3, R20 ;  /* 0x00000003ff037219 */ /* 0x000fce0000011614 */
[----:B------:R-:W-:-:S05]  /*2100*/  @!P1 IADD3 R3, PT, PT, R3, 0x1, RZ ;  /* 0x0000000103039810 */ /* 0x000fca0007ffe0ff */
[----:B------:R-:W-:-:S05]  /*2110*/  @!P2 IMAD.SHL.U32 R3, R3, 0x2, RZ ;  /* 0x000000020303a824 */ /* 0x000fca00078e00ff */
[----:B------:R-:W-:Y:S01]  /*2120*/  LOP3.LUT R3, R3, 0x80000000, R0, 0xf8, !PT ;  /* 0x8000000003037812 */ /* 0x000fe200078ef800 */
[----:B------:R-:W-:Y:S06]  /*2130*/  BRA `(.L_x_33) ;  /* 0x0000000000047947 */ /* 0x000fec0003800000 */
.L_x_34:
[----:B------:R0:W1:Y:S02]  /*2140*/  MUFU.RCP R3, R0 ;  /* 0x0000000000037308 */ /* 0x0000640000001000 */
.L_x_33:
[----:B------:R-:W-:Y:S05]  /*2150*/  BSYNC.RECONVERGENT B1 ;  /* 0x0000000000017941 */ /* 0x000fea0003800200 */
.L_x_31:
[----:B01----:R-:W-:Y:S01]  /*2160*/  MOV R0, R3 ;  /* 0x0000000300007202 */ /* 0x003fe20000000f00 */
[----:B------:R-:W-:Y:S02]  /*2170*/  HFMA2 R3, -RZ, RZ, 0, 0 ;  /* 0x00000000ff037431 */ /* 0x000fe400000001ff */
[----:B------:R-:W-:-:S04]  /*2180*/  IMAD.MOV.U32 R2, RZ, RZ, R18 ;  /* 0x000000ffff027224 */ /* 0x000fc800078e0012 */
[----:B------:R-:W-:Y:S05]  /*2190*/  RET.REL.NODEC R2 `(_Z19wf_embedding_kernelPKfiiiS0_iPfiiiS1_iiiS1_iiiiiii) ;  /* 0xffffffdc02987950 */ /* 0x000fea0003c3ffff */
.L_x_35:
[----:B------:R-:W-:-:S00]  /*21a0*/  BRA `(.L_x_35) ;  /* 0xfffffffc00fc7947 */ /* 0x000fc0000383ffff */
[----:B------:R-:W-:-:S00]  /*21b0*/  NOP ;  /* 0x0000000000007918 */ /* 0x000fc00000000000 */
        /* <DEDUP_REMOVED lines=12> */
.L_x_44:


//--------------------- .nv.shared._Z19wf_embedding_kernelPKfiiiS0_iPfiiiS1_iiiS1_iiiiiii --------------------------
	.section	.nv.shared._Z19wf_embedding_kernelPKfiiiS0_iPfiiiS1_iiiS1_iiiiiii,"aw",@nobits
	.sectionflags	@""
	.align	16
	.zero		1024


//--------------------- .nv.shared.reserved.0     --------------------------
	.section	.nv.shared.reserved.0,"aw",@nobits
	.weak		__nv_reservedSMEM_offset_0_alias
	.size		__nv_reservedSMEM_offset_0_alias, 0, 64
	.other		__nv_reservedSMEM_offset_0_alias,@"STO_CUDA_RESERVED_SHARED STV_DEFAULT"
__nv_reservedSMEM_offset_0_alias:
	.zero		0
	.zero		64


//--------------------- .nv.constant0._Z19wf_embedding_kernelPKfiiiS0_iPfiiiS1_iiiS1_iiiiiii --------------------------
	.section	.nv.constant0._Z19wf_embedding_kernelPKfiiiS0_iPfiiiS1_iiiS1_iiiiiii,"a",@progbits
	.sectionflags	@""
	.align	4
.nv.constant0._Z19wf_embedding_kernelPKfiiiS0_iPfiiiS1_iiiS1_iiiiiii:
	.zero		1020


//--------------------- SYMBOLS --------------------------

	.type		.nv.reservedSmem.offset0,@object
	.size		.nv.reservedSmem.offset0,0x4
	.type		.nv.reservedSmem.cap,@object
	.size		.nv.reservedSmem.cap,0x4
